//
// Generated by NVIDIA NVVM Compiler
//
// Compiler Build ID: CL-36424714
// Cuda compilation tools, release 13.0, V13.0.88
// Based on NVVM 20.0.0
//

.version 9.0
.target sm_100
.address_size 64

	// .globl	_Z13gaussianBlurXP6uchar4yiii
.const .align 4 .b8 kernel[4096];

.visible .entry _Z13gaussianBlurXP6uchar4yiii(
	.param .u64 .ptr .align 1 _Z13gaussianBlurXP6uchar4yiii_param_0,
	.param .u64 _Z13gaussianBlurXP6uchar4yiii_param_1,
	.param .u32 _Z13gaussianBlurXP6uchar4yiii_param_2,
	.param .u32 _Z13gaussianBlurXP6uchar4yiii_param_3,
	.param .u32 _Z13gaussianBlurXP6uchar4yiii_param_4
)
{
	.reg .pred 	%p<15>;
	.reg .b16 	%rs<97>;
	.reg .b32 	%r<176>;
	.reg .b32 	%f<164>;
	.reg .b64 	%rd<19>;

	ld.param.u64 	%rd5, [_Z13gaussianBlurXP6uchar4yiii_param_0];
	ld.param.u64 	%rd4, [_Z13gaussianBlurXP6uchar4yiii_param_1];
	ld.param.u32 	%r29, [_Z13gaussianBlurXP6uchar4yiii_param_2];
	ld.param.u32 	%r30, [_Z13gaussianBlurXP6uchar4yiii_param_3];
	ld.param.u32 	%r31, [_Z13gaussianBlurXP6uchar4yiii_param_4];
	cvta.to.global.u64 	%rd1, %rd5;
	mov.u32 	%r32, %ntid.x;
	mov.u32 	%r33, %ctaid.x;
	mov.u32 	%r34, %tid.x;
	mad.lo.s32 	%r1, %r32, %r33, %r34;
	mov.u32 	%r35, %ntid.y;
	mov.u32 	%r36, %ctaid.y;
	mov.u32 	%r37, %tid.y;
	mad.lo.s32 	%r166, %r35, %r36, %r37;
	mov.u32 	%r38, %nctaid.x;
	mul.lo.s32 	%r3, %r32, %r38;
	mov.u32 	%r39, %nctaid.y;
	mul.lo.s32 	%r4, %r35, %r39;
	setp.ge.s32 	%p1, %r166, %r30;
	@%p1 bra 	$L__BB0_20;
	setp.gt.s32 	%p2, %r31, 0;
	ld.const.f32 	%f1, [kernel];
	@%p2 bra 	$L__BB0_6;
$L__BB0_2:
	setp.lt.s32 	%p12, %r1, %r29;
	@%p12 bra 	$L__BB0_4;
$L__BB0_3:
	add.s32 	%r166, %r166, %r4;
	setp.lt.s32 	%p14, %r166, %r30;
	@%p14 bra 	$L__BB0_2;
	bra.uni 	$L__BB0_20;
$L__BB0_4:
	cvt.rn.f32.u32 	%f2, %r166;
	mul.lo.s32 	%r7, %r166, %r29;
	mov.u32 	%r167, %r1;
$L__BB0_5:
	cvt.rn.f32.s32 	%f139, %r167;
	tex.2d.v4.u32.f32 	{%r155, %r156, %r157, %r158}, [%rd4, {%f139, %f2}];
	cvt.u16.u32 	%rs91, %r155;
	and.b16  	%rs92, %rs91, 255;
	cvt.u16.u32 	%rs93, %r156;
	and.b16  	%rs94, %rs93, 255;
	cvt.u16.u32 	%rs95, %r157;
	and.b16  	%rs96, %rs95, 255;
	cvt.rn.f32.u16 	%f140, %rs92;
	fma.rn.f32 	%f141, %f1, %f140, 0f00000000;
	cvt.rn.f32.u16 	%f142, %rs94;
	fma.rn.f32 	%f143, %f1, %f142, 0f00000000;
	cvt.rn.f32.u16 	%f144, %rs96;
	fma.rn.f32 	%f145, %f1, %f144, 0f00000000;
	cvt.rzi.u32.f32 	%r159, %f141;
	cvt.rzi.u32.f32 	%r160, %f143;
	cvt.rzi.u32.f32 	%r161, %f145;
	add.s32 	%r162, %r167, %r7;
	mul.wide.s32 	%rd16, %r162, 4;
	add.s64 	%rd17, %rd1, %rd16;
	prmt.b32 	%r163, %r161, %r158, 0x3340U;
	prmt.b32 	%r164, %r159, %r160, 0x3340U;
	prmt.b32 	%r165, %r164, %r163, 0x5410U;
	st.global.u32 	[%rd17], %r165;
	add.s32 	%r167, %r167, %r3;
	setp.lt.s32 	%p13, %r167, %r29;
	@%p13 bra 	$L__BB0_5;
	bra.uni 	$L__BB0_3;
$L__BB0_6:
	and.b32  	%r40, %r31, 2147483644;
	neg.s32 	%r10, %r40;
	mov.u64 	%rd12, kernel;
	add.s64 	%rd6, %rd12, 8;
$L__BB0_7:
	setp.ge.s32 	%p3, %r1, %r29;
	@%p3 bra 	$L__BB0_19;
	min.s32 	%r41, %r166, %r30;
	max.s32 	%r42, %r41, 0;
	cvt.rn.f32.u32 	%f3, %r42;
	mul.lo.s32 	%r12, %r166, %r29;
	mov.u32 	%r169, %r1;
$L__BB0_9:
	setp.lt.u32 	%p4, %r31, 4;
	mov.f32 	%f161, 0f00000000;
	mov.b32 	%r175, 1;
	mov.f32 	%f162, %f161;
	mov.f32 	%f163, %f161;
	@%p4 bra 	$L__BB0_13;
	add.s32 	%r173, %r169, -4;
	mov.f32 	%f161, 0f00000000;
	mov.b32 	%r172, 2;
	mov.u32 	%r170, %r169;
	mov.u64 	%rd18, %rd6;
	mov.u32 	%r171, %r10;
$L__BB0_11:
	.pragma "nounroll";
	add.s32 	%r45, %r170, 1;
	min.s32 	%r46, %r45, %r29;
	max.s32 	%r47, %r46, 0;
	cvt.rn.f32.u32 	%f34, %r47;
	tex.2d.v4.u32.f32 	{%r48, %r49, %r50, %r51}, [%rd4, {%f34, %f3}];
	cvt.u16.u32 	%rs1, %r48;
	and.b16  	%rs2, %rs1, 255;
	cvt.u16.u32 	%rs3, %r49;
	and.b16  	%rs4, %rs3, 255;
	cvt.u16.u32 	%rs5, %r50;
	and.b16  	%rs6, %rs5, 255;
	cvt.rn.f32.u16 	%f35, %rs2;
	ld.const.f32 	%f36, [%rd18+-4];
	fma.rn.f32 	%f37, %f36, %f35, %f161;
	cvt.rn.f32.u16 	%f38, %rs4;
	fma.rn.f32 	%f39, %f36, %f38, %f162;
	cvt.rn.f32.u16 	%f40, %rs6;
	fma.rn.f32 	%f41, %f36, %f40, %f163;
	add.s32 	%r52, %r173, 2;
	add.s32 	%r53, %r173, 3;
	min.s32 	%r54, %r53, %r29;
	max.s32 	%r55, %r54, 0;
	cvt.rn.f32.u32 	%f42, %r55;
	tex.2d.v4.u32.f32 	{%r56, %r57, %r58, %r59}, [%rd4, {%f42, %f3}];
	cvt.u16.u32 	%rs7, %r56;
	and.b16  	%rs8, %rs7, 255;
	cvt.u16.u32 	%rs9, %r57;
	and.b16  	%rs10, %rs9, 255;
	cvt.u16.u32 	%rs11, %r58;
	and.b16  	%rs12, %rs11, 255;
	cvt.rn.f32.u16 	%f43, %rs8;
	fma.rn.f32 	%f44, %f36, %f43, %f37;
	cvt.rn.f32.u16 	%f45, %rs10;
	fma.rn.f32 	%f46, %f36, %f45, %f39;
	cvt.rn.f32.u16 	%f47, %rs12;
	fma.rn.f32 	%f48, %f36, %f47, %f41;
	add.s32 	%r60, %r170, 2;
	min.s32 	%r61, %r60, %r29;
	max.s32 	%r62, %r61, 0;
	cvt.rn.f32.u32 	%f49, %r62;
	tex.2d.v4.u32.f32 	{%r63, %r64, %r65, %r66}, [%rd4, {%f49, %f3}];
	cvt.u16.u32 	%rs13, %r63;
	and.b16  	%rs14, %rs13, 255;
	cvt.u16.u32 	%rs15, %r64;
	and.b16  	%rs16, %rs15, 255;
	cvt.u16.u32 	%rs17, %r65;
	and.b16  	%rs18, %rs17, 255;
	cvt.rn.f32.u16 	%f50, %rs14;
	ld.const.f32 	%f51, [%rd18];
	fma.rn.f32 	%f52, %f51, %f50, %f44;
	cvt.rn.f32.u16 	%f53, %rs16;
	fma.rn.f32 	%f54, %f51, %f53, %f46;
	cvt.rn.f32.u16 	%f55, %rs18;
	fma.rn.f32 	%f56, %f51, %f55, %f48;
	min.s32 	%r67, %r52, %r29;
	max.s32 	%r68, %r67, 0;
	cvt.rn.f32.u32 	%f57, %r68;
	tex.2d.v4.u32.f32 	{%r69, %r70, %r71, %r72}, [%rd4, {%f57, %f3}];
	cvt.u16.u32 	%rs19, %r69;
	and.b16  	%rs20, %rs19, 255;
	cvt.u16.u32 	%rs21, %r70;
	and.b16  	%rs22, %rs21, 255;
	cvt.u16.u32 	%rs23, %r71;
	and.b16  	%rs24, %rs23, 255;
	cvt.rn.f32.u16 	%f58, %rs20;
	fma.rn.f32 	%f59, %f51, %f58, %f52;
	cvt.rn.f32.u16 	%f60, %rs22;
	fma.rn.f32 	%f61, %f51, %f60, %f54;
	cvt.rn.f32.u16 	%f62, %rs24;
	fma.rn.f32 	%f63, %f51, %f62, %f56;
	add.s32 	%r73, %r170, 3;
	min.s32 	%r74, %r73, %r29;
	max.s32 	%r75, %r74, 0;
	cvt.rn.f32.u32 	%f64, %r75;
	tex.2d.v4.u32.f32 	{%r76, %r77, %r78, %r79}, [%rd4, {%f64, %f3}];
	cvt.u16.u32 	%rs25, %r76;
	and.b16  	%rs26, %rs25, 255;
	cvt.u16.u32 	%rs27, %r77;
	and.b16  	%rs28, %rs27, 255;
	cvt.u16.u32 	%rs29, %r78;
	and.b16  	%rs30, %rs29, 255;
	cvt.rn.f32.u16 	%f65, %rs26;
	ld.const.f32 	%f66, [%rd18+4];
	fma.rn.f32 	%f67, %f66, %f65, %f59;
	cvt.rn.f32.u16 	%f68, %rs28;
	fma.rn.f32 	%f69, %f66, %f68, %f61;
	cvt.rn.f32.u16 	%f70, %rs30;
	fma.rn.f32 	%f71, %f66, %f70, %f63;
	add.s32 	%r80, %r173, 1;
	min.s32 	%r81, %r80, %r29;
	max.s32 	%r82, %r81, 0;
	cvt.rn.f32.u32 	%f72, %r82;
	tex.2d.v4.u32.f32 	{%r83, %r84, %r85, %r86}, [%rd4, {%f72, %f3}];
	cvt.u16.u32 	%rs31, %r83;
	and.b16  	%rs32, %rs31, 255;
	cvt.u16.u32 	%rs33, %r84;
	and.b16  	%rs34, %rs33, 255;
	cvt.u16.u32 	%rs35, %r85;
	and.b16  	%rs36, %rs35, 255;
	cvt.rn.f32.u16 	%f73, %rs32;
	fma.rn.f32 	%f74, %f66, %f73, %f67;
	cvt.rn.f32.u16 	%f75, %rs34;
	fma.rn.f32 	%f76, %f66, %f75, %f69;
	cvt.rn.f32.u16 	%f77, %rs36;
	fma.rn.f32 	%f78, %f66, %f77, %f71;
	add.s32 	%r170, %r170, 4;
	min.s32 	%r87, %r170, %r29;
	max.s32 	%r88, %r87, 0;
	cvt.rn.f32.u32 	%f79, %r88;
	tex.2d.v4.u32.f32 	{%r89, %r90, %r91, %r92}, [%rd4, {%f79, %f3}];
	cvt.u16.u32 	%rs37, %r89;
	and.b16  	%rs38, %rs37, 255;
	cvt.u16.u32 	%rs39, %r90;
	and.b16  	%rs40, %rs39, 255;
	cvt.u16.u32 	%rs41, %r91;
	and.b16  	%rs42, %rs41, 255;
	cvt.rn.f32.u16 	%f80, %rs38;
	ld.const.f32 	%f81, [%rd18+8];
	fma.rn.f32 	%f82, %f81, %f80, %f74;
	cvt.rn.f32.u16 	%f83, %rs40;
	fma.rn.f32 	%f84, %f81, %f83, %f76;
	cvt.rn.f32.u16 	%f85, %rs42;
	fma.rn.f32 	%f86, %f81, %f85, %f78;
	min.s32 	%r93, %r173, %r29;
	max.s32 	%r94, %r93, 0;
	cvt.rn.f32.u32 	%f87, %r94;
	tex.2d.v4.u32.f32 	{%r95, %r96, %r97, %r98}, [%rd4, {%f87, %f3}];
	cvt.u16.u32 	%rs43, %r95;
	and.b16  	%rs44, %rs43, 255;
	cvt.u16.u32 	%rs45, %r96;
	and.b16  	%rs46, %rs45, 255;
	cvt.u16.u32 	%rs47, %r97;
	and.b16  	%rs48, %rs47, 255;
	cvt.rn.f32.u16 	%f88, %rs44;
	fma.rn.f32 	%f161, %f81, %f88, %f82;
	cvt.rn.f32.u16 	%f89, %rs46;
	fma.rn.f32 	%f162, %f81, %f89, %f84;
	cvt.rn.f32.u16 	%f90, %rs48;
	fma.rn.f32 	%f163, %f81, %f90, %f86;
	add.s32 	%r173, %r173, -4;
	add.s32 	%r172, %r172, 4;
	add.s32 	%r171, %r171, 4;
	add.s64 	%rd18, %rd18, 16;
	setp.ne.s32 	%p5, %r171, 0;
	@%p5 bra 	$L__BB0_11;
	add.s32 	%r175, %r172, -1;
$L__BB0_13:
	and.b32  	%r99, %r31, 3;
	setp.eq.s32 	%p6, %r99, 0;
	@%p6 bra 	$L__BB0_18;
	setp.eq.s32 	%p7, %r99, 1;
	@%p7 bra 	$L__BB0_16;
	add.s32 	%r100, %r175, %r169;
	min.s32 	%r101, %r100, %r29;
	max.s32 	%r102, %r101, 0;
	cvt.rn.f32.u32 	%f92, %r102;
	tex.2d.v4.u32.f32 	{%r103, %r104, %r105, %r106}, [%rd4, {%f92, %f3}];
	cvt.u16.u32 	%rs49, %r103;
	and.b16  	%rs50, %rs49, 255;
	cvt.u16.u32 	%rs51, %r104;
	and.b16  	%rs52, %rs51, 255;
	cvt.u16.u32 	%rs53, %r105;
	and.b16  	%rs54, %rs53, 255;
	cvt.rn.f32.u16 	%f93, %rs50;
	mul.wide.u32 	%rd8, %r175, 4;
	add.s64 	%rd10, %rd12, %rd8;
	ld.const.f32 	%f94, [%rd10];
	fma.rn.f32 	%f95, %f94, %f93, %f161;
	cvt.rn.f32.u16 	%f96, %rs52;
	fma.rn.f32 	%f97, %f94, %f96, %f162;
	cvt.rn.f32.u16 	%f98, %rs54;
	fma.rn.f32 	%f99, %f94, %f98, %f163;
	sub.s32 	%r107, %r169, %r175;
	min.s32 	%r108, %r107, %r29;
	max.s32 	%r109, %r108, 0;
	cvt.rn.f32.u32 	%f100, %r109;
	tex.2d.v4.u32.f32 	{%r110, %r111, %r112, %r113}, [%rd4, {%f100, %f3}];
	cvt.u16.u32 	%rs55, %r110;
	and.b16  	%rs56, %rs55, 255;
	cvt.u16.u32 	%rs57, %r111;
	and.b16  	%rs58, %rs57, 255;
	cvt.u16.u32 	%rs59, %r112;
	and.b16  	%rs60, %rs59, 255;
	cvt.rn.f32.u16 	%f101, %rs56;
	fma.rn.f32 	%f102, %f94, %f101, %f95;
	cvt.rn.f32.u16 	%f103, %rs58;
	fma.rn.f32 	%f104, %f94, %f103, %f97;
	cvt.rn.f32.u16 	%f105, %rs60;
	fma.rn.f32 	%f106, %f94, %f105, %f99;
	not.b32 	%r114, %r175;
	add.s32 	%r115, %r100, 1;
	min.s32 	%r116, %r115, %r29;
	max.s32 	%r117, %r116, 0;
	cvt.rn.f32.u32 	%f107, %r117;
	tex.2d.v4.u32.f32 	{%r118, %r119, %r120, %r121}, [%rd4, {%f107, %f3}];
	cvt.u16.u32 	%rs61, %r118;
	and.b16  	%rs62, %rs61, 255;
	cvt.u16.u32 	%rs63, %r119;
	and.b16  	%rs64, %rs63, 255;
	cvt.u16.u32 	%rs65, %r120;
	and.b16  	%rs66, %rs65, 255;
	cvt.rn.f32.u16 	%f108, %rs62;
	ld.const.f32 	%f109, [%rd10+4];
	fma.rn.f32 	%f110, %f109, %f108, %f102;
	cvt.rn.f32.u16 	%f111, %rs64;
	fma.rn.f32 	%f112, %f109, %f111, %f104;
	cvt.rn.f32.u16 	%f113, %rs66;
	fma.rn.f32 	%f114, %f109, %f113, %f106;
	add.s32 	%r122, %r169, %r114;
	min.s32 	%r123, %r122, %r29;
	max.s32 	%r124, %r123, 0;
	cvt.rn.f32.u32 	%f115, %r124;
	tex.2d.v4.u32.f32 	{%r125, %r126, %r127, %r128}, [%rd4, {%f115, %f3}];
	cvt.u16.u32 	%rs67, %r125;
	and.b16  	%rs68, %rs67, 255;
	cvt.u16.u32 	%rs69, %r126;
	and.b16  	%rs70, %rs69, 255;
	cvt.u16.u32 	%rs71, %r127;
	and.b16  	%rs72, %rs71, 255;
	cvt.rn.f32.u16 	%f116, %rs68;
	fma.rn.f32 	%f161, %f109, %f116, %f110;
	cvt.rn.f32.u16 	%f117, %rs70;
	fma.rn.f32 	%f162, %f109, %f117, %f112;
	cvt.rn.f32.u16 	%f118, %rs72;
	fma.rn.f32 	%f163, %f109, %f118, %f114;
	add.s32 	%r175, %r175, 2;
$L__BB0_16:
	and.b32  	%r129, %r31, 1;
	setp.eq.b32 	%p8, %r129, 1;
	not.pred 	%p9, %p8;
	@%p9 bra 	$L__BB0_18;
	add.s32 	%r130, %r175, %r169;
	min.s32 	%r131, %r130, %r29;
	max.s32 	%r132, %r131, 0;
	cvt.rn.f32.u32 	%f119, %r132;
	tex.2d.v4.u32.f32 	{%r133, %r134, %r135, %r136}, [%rd4, {%f119, %f3}];
	cvt.u16.u32 	%rs73, %r133;
	and.b16  	%rs74, %rs73, 255;
	cvt.u16.u32 	%rs75, %r134;
	and.b16  	%rs76, %rs75, 255;
	cvt.u16.u32 	%rs77, %r135;
	and.b16  	%rs78, %rs77, 255;
	cvt.rn.f32.u16 	%f120, %rs74;
	mul.wide.u32 	%rd11, %r175, 4;
	add.s64 	%rd13, %rd12, %rd11;
	ld.const.f32 	%f121, [%rd13];
	fma.rn.f32 	%f122, %f121, %f120, %f161;
	cvt.rn.f32.u16 	%f123, %rs76;
	fma.rn.f32 	%f124, %f121, %f123, %f162;
	cvt.rn.f32.u16 	%f125, %rs78;
	fma.rn.f32 	%f126, %f121, %f125, %f163;
	sub.s32 	%r137, %r169, %r175;
	min.s32 	%r138, %r137, %r29;
	max.s32 	%r139, %r138, 0;
	cvt.rn.f32.u32 	%f127, %r139;
	tex.2d.v4.u32.f32 	{%r140, %r141, %r142, %r143}, [%rd4, {%f127, %f3}];
	cvt.u16.u32 	%rs79, %r140;
	and.b16  	%rs80, %rs79, 255;
	cvt.u16.u32 	%rs81, %r141;
	and.b16  	%rs82, %rs81, 255;
	cvt.u16.u32 	%rs83, %r142;
	and.b16  	%rs84, %rs83, 255;
	cvt.rn.f32.u16 	%f128, %rs80;
	fma.rn.f32 	%f161, %f121, %f128, %f122;
	cvt.rn.f32.u16 	%f129, %rs82;
	fma.rn.f32 	%f162, %f121, %f129, %f124;
	cvt.rn.f32.u16 	%f130, %rs84;
	fma.rn.f32 	%f163, %f121, %f130, %f126;
$L__BB0_18:
	cvt.rn.f32.s32 	%f131, %r169;
	cvt.rn.f32.u32 	%f132, %r166;
	tex.2d.v4.u32.f32 	{%r144, %r145, %r146, %r147}, [%rd4, {%f131, %f132}];
	cvt.u16.u32 	%rs85, %r144;
	and.b16  	%rs86, %rs85, 255;
	cvt.u16.u32 	%rs87, %r145;
	and.b16  	%rs88, %rs87, 255;
	cvt.u16.u32 	%rs89, %r146;
	and.b16  	%rs90, %rs89, 255;
	cvt.rn.f32.u16 	%f133, %rs86;
	fma.rn.f32 	%f134, %f1, %f133, %f161;
	cvt.rn.f32.u16 	%f135, %rs88;
	fma.rn.f32 	%f136, %f1, %f135, %f162;
	cvt.rn.f32.u16 	%f137, %rs90;
	fma.rn.f32 	%f138, %f1, %f137, %f163;
	cvt.rzi.u32.f32 	%r148, %f134;
	cvt.rzi.u32.f32 	%r149, %f136;
	cvt.rzi.u32.f32 	%r150, %f138;
	add.s32 	%r151, %r169, %r12;
	mul.wide.s32 	%rd14, %r151, 4;
	add.s64 	%rd15, %rd1, %rd14;
	prmt.b32 	%r152, %r150, %r147, 0x3340U;
	prmt.b32 	%r153, %r148, %r149, 0x3340U;
	prmt.b32 	%r154, %r153, %r152, 0x5410U;
	st.global.u32 	[%rd15], %r154;
	add.s32 	%r169, %r169, %r3;
	setp.lt.s32 	%p10, %r169, %r29;
	@%p10 bra 	$L__BB0_9;
$L__BB0_19:
	add.s32 	%r166, %r166, %r4;
	setp.lt.s32 	%p11, %r166, %r30;
	@%p11 bra 	$L__BB0_7;
$L__BB0_20:
	ret;

}
	// .globl	_Z13gaussianBlurYP6uchar4yiii
.visible .entry _Z13gaussianBlurYP6uchar4yiii(
	.param .u64 .ptr .align 1 _Z13gaussianBlurYP6uchar4yiii_param_0,
	.param .u64 _Z13gaussianBlurYP6uchar4yiii_param_1,
	.param .u32 _Z13gaussianBlurYP6uchar4yiii_param_2,
	.param .u32 _Z13gaussianBlurYP6uchar4yiii_param_3,
	.param .u32 _Z13gaussianBlurYP6uchar4yiii_param_4
)
{
	.reg .pred 	%p<15>;
	.reg .b16 	%rs<97>;
	.reg .b32 	%r<176>;
	.reg .b32 	%f<164>;
	.reg .b64 	%rd<19>;

	ld.param.u64 	%rd5, [_Z13gaussianBlurYP6uchar4yiii_param_0];
	ld.param.u64 	%rd4, [_Z13gaussianBlurYP6uchar4yiii_param_1];
	ld.param.u32 	%r29, [_Z13gaussianBlurYP6uchar4yiii_param_2];
	ld.param.u32 	%r30, [_Z13gaussianBlurYP6uchar4yiii_param_3];
	ld.param.u32 	%r31, [_Z13gaussianBlurYP6uchar4yiii_param_4];
	cvta.to.global.u64 	%rd1, %rd5;
	mov.u32 	%r32, %ntid.x;
	mov.u32 	%r33, %ctaid.x;
	mov.u32 	%r34, %tid.x;
	mad.lo.s32 	%r1, %r32, %r33, %r34;
	mov.u32 	%r35, %ntid.y;
	mov.u32 	%r36, %ctaid.y;
	mov.u32 	%r37, %tid.y;
	mad.lo.s32 	%r166, %r35, %r36, %r37;
	mov.u32 	%r38, %nctaid.x;
	mul.lo.s32 	%r3, %r32, %r38;
	mov.u32 	%r39, %nctaid.y;
	mul.lo.s32 	%r4, %r35, %r39;
	setp.ge.s32 	%p1, %r166, %r30;
	@%p1 bra 	$L__BB1_20;
	setp.gt.s32 	%p2, %r31, 0;
	ld.const.f32 	%f1, [kernel];
	@%p2 bra 	$L__BB1_6;
$L__BB1_2:
	setp.lt.s32 	%p12, %r1, %r29;
	@%p12 bra 	$L__BB1_4;
$L__BB1_3:
	add.s32 	%r166, %r166, %r4;
	setp.lt.s32 	%p14, %r166, %r30;
	@%p14 bra 	$L__BB1_2;
	bra.uni 	$L__BB1_20;
$L__BB1_4:
	cvt.rn.f32.u32 	%f2, %r166;
	mul.lo.s32 	%r7, %r166, %r29;
	mov.u32 	%r167, %r1;
$L__BB1_5:
	cvt.rn.f32.s32 	%f139, %r167;
	tex.2d.v4.u32.f32 	{%r155, %r156, %r157, %r158}, [%rd4, {%f139, %f2}];
	cvt.u16.u32 	%rs91, %r155;
	and.b16  	%rs92, %rs91, 255;
	cvt.u16.u32 	%rs93, %r156;
	and.b16  	%rs94, %rs93, 255;
	cvt.u16.u32 	%rs95, %r157;
	and.b16  	%rs96, %rs95, 255;
	cvt.rn.f32.u16 	%f140, %rs92;
	fma.rn.f32 	%f141, %f1, %f140, 0f00000000;
	cvt.rn.f32.u16 	%f142, %rs94;
	fma.rn.f32 	%f143, %f1, %f142, 0f00000000;
	cvt.rn.f32.u16 	%f144, %rs96;
	fma.rn.f32 	%f145, %f1, %f144, 0f00000000;
	cvt.rzi.u32.f32 	%r159, %f141;
	cvt.rzi.u32.f32 	%r160, %f143;
	cvt.rzi.u32.f32 	%r161, %f145;
	add.s32 	%r162, %r167, %r7;
	mul.wide.s32 	%rd16, %r162, 4;
	add.s64 	%rd17, %rd1, %rd16;
	prmt.b32 	%r163, %r161, %r158, 0x3340U;
	prmt.b32 	%r164, %r159, %r160, 0x3340U;
	prmt.b32 	%r165, %r164, %r163, 0x5410U;
	st.global.u32 	[%rd17], %r165;
	add.s32 	%r167, %r167, %r3;
	setp.lt.s32 	%p13, %r167, %r29;
	@%p13 bra 	$L__BB1_5;
	bra.uni 	$L__BB1_3;
$L__BB1_6:
	and.b32  	%r40, %r31, 2147483644;
	neg.s32 	%r10, %r40;
	mov.u64 	%rd12, kernel;
	add.s64 	%rd6, %rd12, 8;
$L__BB1_7:
	setp.ge.s32 	%p3, %r1, %r29;
	@%p3 bra 	$L__BB1_19;
	mul.lo.s32 	%r12, %r166, %r29;
	mov.u32 	%r169, %r1;
$L__BB1_9:
	setp.lt.u32 	%p4, %r31, 4;
	min.s32 	%r42, %r169, %r29;
	max.s32 	%r43, %r42, 0;
	cvt.rn.f32.u32 	%f3, %r43;
	mov.f32 	%f161, 0f00000000;
	mov.b32 	%r175, 1;
	mov.f32 	%f162, %f161;
	mov.f32 	%f163, %f161;
	@%p4 bra 	$L__BB1_13;
	add.s32 	%r173, %r166, -4;
	mov.f32 	%f161, 0f00000000;
	mov.b32 	%r172, 2;
	mov.u32 	%r170, %r166;
	mov.u64 	%rd18, %rd6;
	mov.u32 	%r171, %r10;
$L__BB1_11:
	.pragma "nounroll";
	add.s32 	%r45, %r170, 1;
	min.s32 	%r46, %r45, %r30;
	max.s32 	%r47, %r46, 0;
	cvt.rn.f32.u32 	%f34, %r47;
	tex.2d.v4.u32.f32 	{%r48, %r49, %r50, %r51}, [%rd4, {%f3, %f34}];
	cvt.u16.u32 	%rs1, %r48;
	and.b16  	%rs2, %rs1, 255;
	cvt.u16.u32 	%rs3, %r49;
	and.b16  	%rs4, %rs3, 255;
	cvt.u16.u32 	%rs5, %r50;
	and.b16  	%rs6, %rs5, 255;
	cvt.rn.f32.u16 	%f35, %rs2;
	ld.const.f32 	%f36, [%rd18+-4];
	fma.rn.f32 	%f37, %f36, %f35, %f161;
	cvt.rn.f32.u16 	%f38, %rs4;
	fma.rn.f32 	%f39, %f36, %f38, %f162;
	cvt.rn.f32.u16 	%f40, %rs6;
	fma.rn.f32 	%f41, %f36, %f40, %f163;
	add.s32 	%r52, %r173, 2;
	add.s32 	%r53, %r173, 3;
	min.s32 	%r54, %r53, %r30;
	max.s32 	%r55, %r54, 0;
	cvt.rn.f32.u32 	%f42, %r55;
	tex.2d.v4.u32.f32 	{%r56, %r57, %r58, %r59}, [%rd4, {%f3, %f42}];
	cvt.u16.u32 	%rs7, %r56;
	and.b16  	%rs8, %rs7, 255;
	cvt.u16.u32 	%rs9, %r57;
	and.b16  	%rs10, %rs9, 255;
	cvt.u16.u32 	%rs11, %r58;
	and.b16  	%rs12, %rs11, 255;
	cvt.rn.f32.u16 	%f43, %rs8;
	fma.rn.f32 	%f44, %f36, %f43, %f37;
	cvt.rn.f32.u16 	%f45, %rs10;
	fma.rn.f32 	%f46, %f36, %f45, %f39;
	cvt.rn.f32.u16 	%f47, %rs12;
	fma.rn.f32 	%f48, %f36, %f47, %f41;
	add.s32 	%r60, %r170, 2;
	min.s32 	%r61, %r60, %r30;
	max.s32 	%r62, %r61, 0;
	cvt.rn.f32.u32 	%f49, %r62;
	tex.2d.v4.u32.f32 	{%r63, %r64, %r65, %r66}, [%rd4, {%f3, %f49}];
	cvt.u16.u32 	%rs13, %r63;
	and.b16  	%rs14, %rs13, 255;
	cvt.u16.u32 	%rs15, %r64;
	and.b16  	%rs16, %rs15, 255;
	cvt.u16.u32 	%rs17, %r65;
	and.b16  	%rs18, %rs17, 255;
	cvt.rn.f32.u16 	%f50, %rs14;
	ld.const.f32 	%f51, [%rd18];
	fma.rn.f32 	%f52, %f51, %f50, %f44;
	cvt.rn.f32.u16 	%f53, %rs16;
	fma.rn.f32 	%f54, %f51, %f53, %f46;
	cvt.rn.f32.u16 	%f55, %rs18;
	fma.rn.f32 	%f56, %f51, %f55, %f48;
	min.s32 	%r67, %r52, %r30;
	max.s32 	%r68, %r67, 0;
	cvt.rn.f32.u32 	%f57, %r68;
	tex.2d.v4.u32.f32 	{%r69, %r70, %r71, %r72}, [%rd4, {%f3, %f57}];
	cvt.u16.u32 	%rs19, %r69;
	and.b16  	%rs20, %rs19, 255;
	cvt.u16.u32 	%rs21, %r70;
	and.b16  	%rs22, %rs21, 255;
	cvt.u16.u32 	%rs23, %r71;
	and.b16  	%rs24, %rs23, 255;
	cvt.rn.f32.u16 	%f58, %rs20;
	fma.rn.f32 	%f59, %f51, %f58, %f52;
	cvt.rn.f32.u16 	%f60, %rs22;
	fma.rn.f32 	%f61, %f51, %f60, %f54;
	cvt.rn.f32.u16 	%f62, %rs24;
	fma.rn.f32 	%f63, %f51, %f62, %f56;
	add.s32 	%r73, %r170, 3;
	min.s32 	%r74, %r73, %r30;
	max.s32 	%r75, %r74, 0;
	cvt.rn.f32.u32 	%f64, %r75;
	tex.2d.v4.u32.f32 	{%r76, %r77, %r78, %r79}, [%rd4, {%f3, %f64}];
	cvt.u16.u32 	%rs25, %r76;
	and.b16  	%rs26, %rs25, 255;
	cvt.u16.u32 	%rs27, %r77;
	and.b16  	%rs28, %rs27, 255;
	cvt.u16.u32 	%rs29, %r78;
	and.b16  	%rs30, %rs29, 255;
	cvt.rn.f32.u16 	%f65, %rs26;
	ld.const.f32 	%f66, [%rd18+4];
	fma.rn.f32 	%f67, %f66, %f65, %f59;
	cvt.rn.f32.u16 	%f68, %rs28;
	fma.rn.f32 	%f69, %f66, %f68, %f61;
	cvt.rn.f32.u16 	%f70, %rs30;
	fma.rn.f32 	%f71, %f66, %f70, %f63;
	add.s32 	%r80, %r173, 1;
	min.s32 	%r81, %r80, %r30;
	max.s32 	%r82, %r81, 0;
	cvt.rn.f32.u32 	%f72, %r82;
	tex.2d.v4.u32.f32 	{%r83, %r84, %r85, %r86}, [%rd4, {%f3, %f72}];
	cvt.u16.u32 	%rs31, %r83;
	and.b16  	%rs32, %rs31, 255;
	cvt.u16.u32 	%rs33, %r84;
	and.b16  	%rs34, %rs33, 255;
	cvt.u16.u32 	%rs35, %r85;
	and.b16  	%rs36, %rs35, 255;
	cvt.rn.f32.u16 	%f73, %rs32;
	fma.rn.f32 	%f74, %f66, %f73, %f67;
	cvt.rn.f32.u16 	%f75, %rs34;
	fma.rn.f32 	%f76, %f66, %f75, %f69;
	cvt.rn.f32.u16 	%f77, %rs36;
	fma.rn.f32 	%f78, %f66, %f77, %f71;
	add.s32 	%r170, %r170, 4;
	min.s32 	%r87, %r170, %r30;
	max.s32 	%r88, %r87, 0;
	cvt.rn.f32.u32 	%f79, %r88;
	tex.2d.v4.u32.f32 	{%r89, %r90, %r91, %r92}, [%rd4, {%f3, %f79}];
	cvt.u16.u32 	%rs37, %r89;
	and.b16  	%rs38, %rs37, 255;
	cvt.u16.u32 	%rs39, %r90;
	and.b16  	%rs40, %rs39, 255;
	cvt.u16.u32 	%rs41, %r91;
	and.b16  	%rs42, %rs41, 255;
	cvt.rn.f32.u16 	%f80, %rs38;
	ld.const.f32 	%f81, [%rd18+8];
	fma.rn.f32 	%f82, %f81, %f80, %f74;
	cvt.rn.f32.u16 	%f83, %rs40;
	fma.rn.f32 	%f84, %f81, %f83, %f76;
	cvt.rn.f32.u16 	%f85, %rs42;
	fma.rn.f32 	%f86, %f81, %f85, %f78;
	min.s32 	%r93, %r173, %r30;
	max.s32 	%r94, %r93, 0;
	cvt.rn.f32.u32 	%f87, %r94;
	tex.2d.v4.u32.f32 	{%r95, %r96, %r97, %r98}, [%rd4, {%f3, %f87}];
	cvt.u16.u32 	%rs43, %r95;
	and.b16  	%rs44, %rs43, 255;
	cvt.u16.u32 	%rs45, %r96;
	and.b16  	%rs46, %rs45, 255;
	cvt.u16.u32 	%rs47, %r97;
	and.b16  	%rs48, %rs47, 255;
	cvt.rn.f32.u16 	%f88, %rs44;
	fma.rn.f32 	%f161, %f81, %f88, %f82;
	cvt.rn.f32.u16 	%f89, %rs46;
	fma.rn.f32 	%f162, %f81, %f89, %f84;
	cvt.rn.f32.u16 	%f90, %rs48;
	fma.rn.f32 	%f163, %f81, %f90, %f86;
	add.s32 	%r173, %r173, -4;
	add.s32 	%r172, %r172, 4;
	add.s32 	%r171, %r171, 4;
	add.s64 	%rd18, %rd18, 16;
	setp.ne.s32 	%p5, %r171, 0;
	@%p5 bra 	$L__BB1_11;
	add.s32 	%r175, %r172, -1;
$L__BB1_13:
	and.b32  	%r99, %r31, 3;
	setp.eq.s32 	%p6, %r99, 0;
	@%p6 bra 	$L__BB1_18;
	setp.eq.s32 	%p7, %r99, 1;
	@%p7 bra 	$L__BB1_16;
	add.s32 	%r100, %r175, %r166;
	min.s32 	%r101, %r100, %r30;
	max.s32 	%r102, %r101, 0;
	cvt.rn.f32.u32 	%f92, %r102;
	tex.2d.v4.u32.f32 	{%r103, %r104, %r105, %r106}, [%rd4, {%f3, %f92}];
	cvt.u16.u32 	%rs49, %r103;
	and.b16  	%rs50, %rs49, 255;
	cvt.u16.u32 	%rs51, %r104;
	and.b16  	%rs52, %rs51, 255;
	cvt.u16.u32 	%rs53, %r105;
	and.b16  	%rs54, %rs53, 255;
	cvt.rn.f32.u16 	%f93, %rs50;
	mul.wide.u32 	%rd8, %r175, 4;
	add.s64 	%rd10, %rd12, %rd8;
	ld.const.f32 	%f94, [%rd10];
	fma.rn.f32 	%f95, %f94, %f93, %f161;
	cvt.rn.f32.u16 	%f96, %rs52;
	fma.rn.f32 	%f97, %f94, %f96, %f162;
	cvt.rn.f32.u16 	%f98, %rs54;
	fma.rn.f32 	%f99, %f94, %f98, %f163;
	sub.s32 	%r107, %r166, %r175;
	min.s32 	%r108, %r107, %r30;
	max.s32 	%r109, %r108, 0;
	cvt.rn.f32.u32 	%f100, %r109;
	tex.2d.v4.u32.f32 	{%r110, %r111, %r112, %r113}, [%rd4, {%f3, %f100}];
	cvt.u16.u32 	%rs55, %r110;
	and.b16  	%rs56, %rs55, 255;
	cvt.u16.u32 	%rs57, %r111;
	and.b16  	%rs58, %rs57, 255;
	cvt.u16.u32 	%rs59, %r112;
	and.b16  	%rs60, %rs59, 255;
	cvt.rn.f32.u16 	%f101, %rs56;
	fma.rn.f32 	%f102, %f94, %f101, %f95;
	cvt.rn.f32.u16 	%f103, %rs58;
	fma.rn.f32 	%f104, %f94, %f103, %f97;
	cvt.rn.f32.u16 	%f105, %rs60;
	fma.rn.f32 	%f106, %f94, %f105, %f99;
	not.b32 	%r114, %r175;
	add.s32 	%r115, %r100, 1;
	min.s32 	%r116, %r115, %r30;
	max.s32 	%r117, %r116, 0;
	cvt.rn.f32.u32 	%f107, %r117;
	tex.2d.v4.u32.f32 	{%r118, %r119, %r120, %r121}, [%rd4, {%f3, %f107}];
	cvt.u16.u32 	%rs61, %r118;
	and.b16  	%rs62, %rs61, 255;
	cvt.u16.u32 	%rs63, %r119;
	and.b16  	%rs64, %rs63, 255;
	cvt.u16.u32 	%rs65, %r120;
	and.b16  	%rs66, %rs65, 255;
	cvt.rn.f32.u16 	%f108, %rs62;
	ld.const.f32 	%f109, [%rd10+4];
	fma.rn.f32 	%f110, %f109, %f108, %f102;
	cvt.rn.f32.u16 	%f111, %rs64;
	fma.rn.f32 	%f112, %f109, %f111, %f104;
	cvt.rn.f32.u16 	%f113, %rs66;
	fma.rn.f32 	%f114, %f109, %f113, %f106;
	add.s32 	%r122, %r166, %r114;
	min.s32 	%r123, %r122, %r30;
	max.s32 	%r124, %r123, 0;
	cvt.rn.f32.u32 	%f115, %r124;
	tex.2d.v4.u32.f32 	{%r125, %r126, %r127, %r128}, [%rd4, {%f3, %f115}];
	cvt.u16.u32 	%rs67, %r125;
	and.b16  	%rs68, %rs67, 255;
	cvt.u16.u32 	%rs69, %r126;
	and.b16  	%rs70, %rs69, 255;
	cvt.u16.u32 	%rs71, %r127;
	and.b16  	%rs72, %rs71, 255;
	cvt.rn.f32.u16 	%f116, %rs68;
	fma.rn.f32 	%f161, %f109, %f116, %f110;
	cvt.rn.f32.u16 	%f117, %rs70;
	fma.rn.f32 	%f162, %f109, %f117, %f112;
	cvt.rn.f32.u16 	%f118, %rs72;
	fma.rn.f32 	%f163, %f109, %f118, %f114;
	add.s32 	%r175, %r175, 2;
$L__BB1_16:
	and.b32  	%r129, %r31, 1;
	setp.eq.b32 	%p8, %r129, 1;
	not.pred 	%p9, %p8;
	@%p9 bra 	$L__BB1_18;
	add.s32 	%r130, %r175, %r166;
	min.s32 	%r131, %r130, %r30;
	max.s32 	%r132, %r131, 0;
	cvt.rn.f32.u32 	%f119, %r132;
	tex.2d.v4.u32.f32 	{%r133, %r134, %r135, %r136}, [%rd4, {%f3, %f119}];
	cvt.u16.u32 	%rs73, %r133;
	and.b16  	%rs74, %rs73, 255;
	cvt.u16.u32 	%rs75, %r134;
	and.b16  	%rs76, %rs75, 255;
	cvt.u16.u32 	%rs77, %r135;
	and.b16  	%rs78, %rs77, 255;
	cvt.rn.f32.u16 	%f120, %rs74;
	mul.wide.u32 	%rd11, %r175, 4;
	add.s64 	%rd13, %rd12, %rd11;
	ld.const.f32 	%f121, [%rd13];
	fma.rn.f32 	%f122, %f121, %f120, %f161;
	cvt.rn.f32.u16 	%f123, %rs76;
	fma.rn.f32 	%f124, %f121, %f123, %f162;
	cvt.rn.f32.u16 	%f125, %rs78;
	fma.rn.f32 	%f126, %f121, %f125, %f163;
	sub.s32 	%r137, %r166, %r175;
	min.s32 	%r138, %r137, %r30;
	max.s32 	%r139, %r138, 0;
	cvt.rn.f32.u32 	%f127, %r139;
	tex.2d.v4.u32.f32 	{%r140, %r141, %r142, %r143}, [%rd4, {%f3, %f127}];
	cvt.u16.u32 	%rs79, %r140;
	and.b16  	%rs80, %rs79, 255;
	cvt.u16.u32 	%rs81, %r141;
	and.b16  	%rs82, %rs81, 255;
	cvt.u16.u32 	%rs83, %r142;
	and.b16  	%rs84, %rs83, 255;
	cvt.rn.f32.u16 	%f128, %rs80;
	fma.rn.f32 	%f161, %f121, %f128, %f122;
	cvt.rn.f32.u16 	%f129, %rs82;
	fma.rn.f32 	%f162, %f121, %f129, %f124;
	cvt.rn.f32.u16 	%f130, %rs84;
	fma.rn.f32 	%f163, %f121, %f130, %f126;
$L__BB1_18:
	cvt.rn.f32.s32 	%f131, %r169;
	cvt.rn.f32.u32 	%f132, %r166;
	tex.2d.v4.u32.f32 	{%r144, %r145, %r146, %r147}, [%rd4, {%f131, %f132}];
	cvt.u16.u32 	%rs85, %r144;
	and.b16  	%rs86, %rs85, 255;
	cvt.u16.u32 	%rs87, %r145;
	and.b16  	%rs88, %rs87, 255;
	cvt.u16.u32 	%rs89, %r146;
	and.b16  	%rs90, %rs89, 255;
	cvt.rn.f32.u16 	%f133, %rs86;
	fma.rn.f32 	%f134, %f1, %f133, %f161;
	cvt.rn.f32.u16 	%f135, %rs88;
	fma.rn.f32 	%f136, %f1, %f135, %f162;
	cvt.rn.f32.u16 	%f137, %rs90;
	fma.rn.f32 	%f138, %f1, %f137, %f163;
	cvt.rzi.u32.f32 	%r148, %f134;
	cvt.rzi.u32.f32 	%r149, %f136;
	cvt.rzi.u32.f32 	%r150, %f138;
	add.s32 	%r151, %r169, %r12;
	mul.wide.s32 	%rd14, %r151, 4;
	add.s64 	%rd15, %rd1, %rd14;
	prmt.b32 	%r152, %r150, %r147, 0x3340U;
	prmt.b32 	%r153, %r148, %r149, 0x3340U;
	prmt.b32 	%r154, %r153, %r152, 0x5410U;
	st.global.u32 	[%rd15], %r154;
	add.s32 	%r169, %r169, %r3;
	setp.lt.s32 	%p10, %r169, %r29;
	@%p10 bra 	$L__BB1_9;
$L__BB1_19:
	add.s32 	%r166, %r166, %r4;
	setp.lt.s32 	%p11, %r166, %r30;
	@%p11 bra 	$L__BB1_7;
$L__BB1_20:
	ret;

}


// ===== COMPILED SASS (sm_100) =====

	.target	sm_100

	.elftype	@"ET_EXEC"


//--------------------- .note.nv.tkinfo           --------------------------
	.section	.note.nv.tkinfo,"",@"SHT_NOTE"
	.sectionflags	@"SHF_NOTE_NV_TKINFO"
	.tkinfo
        /*0018*/ 	.word	0x00000002
        /*0030*/ 	.string	""
        /*0030*/ 	.string	"ptxas"
        /*0030*/ 	.string	"Cuda compilation tools, release 13.0, V13.0.88"
        /*0030*/ 	.string	"Build cuda_13.0.r13.0/compiler.36424714_0"
        /*0030*/ 	.string	"-arch sm_100 -m 64 "



//--------------------- .note.nv.cuinfo           --------------------------
	.section	.note.nv.cuinfo,"",@"SHT_NOTE"
	.sectionflags	@"SHF_NOTE_NV_CUINFO"
        /*0018*/ 	.short	0x0002
        /*001a*/ 	.short	0x0064
        /*001c*/ 	.short	0x0082
	.zero		2


//--------------------- .nv.info                  --------------------------
	.section	.nv.info,"",@"SHT_CUDA_INFO"
	.align	4


	//----- nvinfo : EIATTR_REGCOUNT
	.align		4
        /*0000*/ 	.byte	0x04, 0x2f
        /*0002*/ 	.short	(.L_2 - .L_1)
	.align		4
.L_1:
        /*0004*/ 	.word	index@(_Z13gaussianBlurXP6uchar4yiii)
        /*0008*/ 	.word	0x00000020


	//----- nvinfo : EIATTR_FRAME_SIZE
	.align		4
.L_2:
        /*000c*/ 	.byte	0x04, 0x11
        /*000e*/ 	.short	(.L_4 - .L_3)
	.align		4
.L_3:
        /*0010*/ 	.word	index@(_Z13gaussianBlurXP6uchar4yiii)
        /*0014*/ 	.word	0x00000000


	//----- nvinfo : EIATTR_REGCOUNT
	.align		4
.L_4:
        /*0018*/ 	.byte	0x04, 0x2f
        /*001a*/ 	.short	(.L_6 - .L_5)
	.align		4
.L_5:
        /*001c*/ 	.word	index@(_Z13gaussianBlurYP6uchar4yiii)
        /*0020*/ 	.word	0x00000020


	//----- nvinfo : EIATTR_FRAME_SIZE
	.align		4
.L_6:
        /*0024*/ 	.byte	0x04, 0x11
        /*0026*/ 	.short	(.L_8 - .L_7)
	.align		4
.L_7:
        /*0028*/ 	.word	index@(_Z13gaussianBlurYP6uchar4yiii)
        /*002c*/ 	.word	0x00000000


	//----- nvinfo : EIATTR_MIN_STACK_SIZE
	.align		4
.L_8:
        /*0030*/ 	.byte	0x04, 0x12
        /*0032*/ 	.short	(.L_10 - .L_9)
	.align		4
.L_9:
        /*0034*/ 	.word	index@(_Z13gaussianBlurYP6uchar4yiii)
        /*0038*/ 	.word	0x00000000


	//----- nvinfo : EIATTR_MIN_STACK_SIZE
	.align		4
.L_10:
        /*003c*/ 	.byte	0x04, 0x12
        /*003e*/ 	.short	(.L_12 - .L_11)
	.align		4
.L_11:
        /*0040*/ 	.word	index@(_Z13gaussianBlurXP6uchar4yiii)
        /*0044*/ 	.word	0x00000000
.L_12:


//--------------------- .nv.compat                --------------------------
	.section	.nv.compat,"",@"SHT_CUDA_COMPAT_INFO"
	.align	4
        /*0000*/ 	.byte	0x02, 0x09, 0x00, 0x00, 0x02, 0x02, 0x02, 0x00, 0x02, 0x05, 0x05, 0x00, 0x03, 0x07, 0x01, 0x01
        /*0010*/ 	.byte	0x02, 0x03, 0x00, 0x00, 0x02, 0x06, 0x01, 0x00, 0x04, 0x0b, 0x08, 0x00, 0x09, 0x00, 0x00, 0x00
        /*0020*/ 	.byte	0x00, 0x00, 0x00, 0x00


//--------------------- .nv.info._Z13gaussianBlurYP6uchar4yiii --------------------------
	.section	.nv.info._Z13gaussianBlurYP6uchar4yiii,"",@"SHT_CUDA_INFO"
	.sectionflags	@""
	.align	4


	//----- nvinfo : EIATTR_CUDA_API_VERSION
	.align		4
        /*0000*/ 	.byte	0x04, 0x37
        /*0002*/ 	.short	(.L_14 - .L_13)
.L_13:
        /*0004*/ 	.word	0x00000082


	//----- nvinfo : EIATTR_KPARAM_INFO
	.align		4
.L_14:
        /*0008*/ 	.byte	0x04, 0x17
        /*000a*/ 	.short	(.L_16 - .L_15)
.L_15:
        /*000c*/ 	.word	0x00000000
        /*0010*/ 	.short	0x0004
        /*0012*/ 	.short	0x0018
        /*0014*/ 	.byte	0x00, 0xf0, 0x11, 0x00


	//----- nvinfo : EIATTR_KPARAM_INFO
	.align		4
.L_16:
        /*0018*/ 	.byte	0x04, 0x17
        /*001a*/ 	.short	(.L_18 - .L_17)
.L_17:
        /*001c*/ 	.word	0x00000000
        /*0020*/ 	.short	0x0003
        /*0022*/ 	.short	0x0014
        /*0024*/ 	.byte	0x00, 0xf0, 0x11, 0x00


	//----- nvinfo : EIATTR_KPARAM_INFO
	.align		4
.L_18:
        /*0028*/ 	.byte	0x04, 0x17
        /*002a*/ 	.short	(.L_20 - .L_19)
.L_19:
        /*002c*/ 	.word	0x00000000
        /*0030*/ 	.short	0x0002
        /*0032*/ 	.short	0x0010
        /*0034*/ 	.byte	0x00, 0xf0, 0x11, 0x00


	//----- nvinfo : EIATTR_KPARAM_INFO
	.align		4
.L_20:
        /*0038*/ 	.byte	0x04, 0x17
        /*003a*/ 	.short	(.L_22 - .L_21)
.L_21:
        /*003c*/ 	.word	0x00000000
        /*0040*/ 	.short	0x0001
        /*0042*/ 	.short	0x0008
        /*0044*/ 	.byte	0x00, 0xf0, 0x21, 0x00


	//----- nvinfo : EIATTR_KPARAM_INFO
	.align		4
.L_22:
        /*0048*/ 	.byte	0x04, 0x17
        /*004a*/ 	.short	(.L_24 - .L_23)
.L_23:
        /*004c*/ 	.word	0x00000000
        /*0050*/ 	.short	0x0000
        /*0052*/ 	.short	0x0000
        /*0054*/ 	.byte	0x00, 0xf5, 0x21, 0x00


	//----- nvinfo : EIATTR_SPARSE_MMA_MASK
	.align		4
.L_24:
        /*0058*/ 	.byte	0x03, 0x50
        /*005a*/ 	.short	0x0000


	//----- nvinfo : EIATTR_MAXREG_COUNT
	.align		4
        /*005c*/ 	.byte	0x03, 0x1b
        /*005e*/ 	.short	0x00ff


	//----- nvinfo : EIATTR_MERCURY_ISA_VERSION
	.align		4
        /*0060*/ 	.byte	0x03, 0x5f
        /*0062*/ 	.short	0x0101


	//----- nvinfo : EIATTR_VRC_CTA_INIT_COUNT
	.align		4
        /*0064*/ 	.byte	0x02, 0x4a
	.zero		1
	.zero		1


	//----- nvinfo : EIATTR_EXIT_INSTR_OFFSETS
	.align		4
        /*0068*/ 	.byte	0x04, 0x1c
        /*006a*/ 	.short	(.L_26 - .L_25)


	//   ....[0]....
.L_25:
        /*006c*/ 	.word	0x000000f0


	//   ....[1]....
        /*0070*/ 	.word	0x000003b0


	//   ....[2]....
        /*0074*/ 	.word	0x00001560


	//----- nvinfo : EIATTR_CRS_STACK_SIZE
	.align		4
.L_26:
        /*0078*/ 	.byte	0x04, 0x1e
        /*007a*/ 	.short	(.L_28 - .L_27)
.L_27:
        /*007c*/ 	.word	0x00000000


	//----- nvinfo : EIATTR_CBANK_PARAM_SIZE
	.align		4
.L_28:
        /*0080*/ 	.byte	0x03, 0x19
        /*0082*/ 	.short	0x001c


	//----- nvinfo : EIATTR_PARAM_CBANK
	.align		4
        /*0084*/ 	.byte	0x04, 0x0a
        /*0086*/ 	.short	(.L_30 - .L_29)
	.align		4
.L_29:
        /*0088*/ 	.word	index@(.nv.constant0._Z13gaussianBlurYP6uchar4yiii)
        /*008c*/ 	.short	0x0380
        /*008e*/ 	.short	0x001c


	//----- nvinfo : EIATTR_SW_WAR
	.align		4
.L_30:
        /*0090*/ 	.byte	0x04, 0x36
        /*0092*/ 	.short	(.L_32 - .L_31)
.L_31:
        /*0094*/ 	.word	0x00000008
.L_32:


//--------------------- .nv.info._Z13gaussianBlurXP6uchar4yiii --------------------------
	.section	.nv.info._Z13gaussianBlurXP6uchar4yiii,"",@"SHT_CUDA_INFO"
	.sectionflags	@""
	.align	4


	//----- nvinfo : EIATTR_CUDA_API_VERSION
	.align		4
        /*0000*/ 	.byte	0x04, 0x37
        /*0002*/ 	.short	(.L_34 - .L_33)
.L_33:
        /*0004*/ 	.word	0x00000082


	//----- nvinfo : EIATTR_KPARAM_INFO
	.align		4
.L_34:
        /*0008*/ 	.byte	0x04, 0x17
        /*000a*/ 	.short	(.L_36 - .L_35)
.L_35:
        /*000c*/ 	.word	0x00000000
        /*0010*/ 	.short	0x0004
        /*0012*/ 	.short	0x0018
        /*0014*/ 	.byte	0x00, 0xf0, 0x11, 0x00


	//----- nvinfo : EIATTR_KPARAM_INFO
	.align		4
.L_36:
        /*0018*/ 	.byte	0x04, 0x17
        /*001a*/ 	.short	(.L_38 - .L_37)
.L_37:
        /*001c*/ 	.word	0x00000000
        /*0020*/ 	.short	0x0003
        /*0022*/ 	.short	0x0014
        /*0024*/ 	.byte	0x00, 0xf0, 0x11, 0x00


	//----- nvinfo : EIATTR_KPARAM_INFO
	.align		4
.L_38:
        /*0028*/ 	.byte	0x04, 0x17
        /*002a*/ 	.short	(.L_40 - .L_39)
.L_39:
        /*002c*/ 	.word	0x00000000
        /*0030*/ 	.short	0x0002
        /*0032*/ 	.short	0x0010
        /*0034*/ 	.byte	0x00, 0xf0, 0x11, 0x00


	//----- nvinfo : EIATTR_KPARAM_INFO
	.align		4
.L_40:
        /*0038*/ 	.byte	0x04, 0x17
        /*003a*/ 	.short	(.L_42 - .L_41)
.L_41:
        /*003c*/ 	.word	0x00000000
        /*0040*/ 	.short	0x0001
        /*0042*/ 	.short	0x0008
        /*0044*/ 	.byte	0x00, 0xf0, 0x21, 0x00


	//----- nvinfo : EIATTR_KPARAM_INFO
	.align		4
.L_42:
        /*0048*/ 	.byte	0x04, 0x17
        /*004a*/ 	.short	(.L_44 - .L_43)
.L_43:
        /*004c*/ 	.word	0x00000000
        /*0050*/ 	.short	0x0000
        /*0052*/ 	.short	0x0000
        /*0054*/ 	.byte	0x00, 0xf5, 0x21, 0x00


	//----- nvinfo : EIATTR_SPARSE_MMA_MASK
	.align		4
.L_44:
        /*0058*/ 	.byte	0x03, 0x50
        /*005a*/ 	.short	0x0000


	//----- nvinfo : EIATTR_MAXREG_COUNT
	.align		4
        /*005c*/ 	.byte	0x03, 0x1b
        /*005e*/ 	.short	0x00ff


	//----- nvinfo : EIATTR_MERCURY_ISA_VERSION
	.align		4
        /*0060*/ 	.byte	0x03, 0x5f
        /*0062*/ 	.short	0x0101


	//----- nvinfo : EIATTR_VRC_CTA_INIT_COUNT
	.align		4
        /*0064*/ 	.byte	0x02, 0x4a
	.zero		1
	.zero		1


	//----- nvinfo : EIATTR_EXIT_INSTR_OFFSETS
	.align		4
        /*0068*/ 	.byte	0x04, 0x1c
        /*006a*/ 	.short	(.L_46 - .L_45)


	//   ....[0]....
.L_45:
        /*006c*/ 	.word	0x000000f0


	//   ....[1]....
        /*0070*/ 	.word	0x000003b0


	//   ....[2]....
        /*0074*/ 	.word	0x00001580


	//----- nvinfo : EIATTR_CRS_STACK_SIZE
	.align		4
.L_46:
        /*0078*/ 	.byte	0x04, 0x1e
        /*007a*/ 	.short	(.L_48 - .L_47)
.L_47:
        /*007c*/ 	.word	0x00000000


	//----- nvinfo : EIATTR_CBANK_PARAM_SIZE
	.align		4
.L_48:
        /*0080*/ 	.byte	0x03, 0x19
        /*0082*/ 	.short	0x001c


	//----- nvinfo : EIATTR_PARAM_CBANK
	.align		4
        /*0084*/ 	.byte	0x04, 0x0a
        /*0086*/ 	.short	(.L_50 - .L_49)
	.align		4
.L_49:
        /*0088*/ 	.word	index@(.nv.constant0._Z13gaussianBlurXP6uchar4yiii)
        /*008c*/ 	.short	0x0380
        /*008e*/ 	.short	0x001c


	//----- nvinfo : EIATTR_SW_WAR
	.align		4
.L_50:
        /*0090*/ 	.byte	0x04, 0x36
        /*0092*/ 	.short	(.L_52 - .L_51)
.L_51:
        /*0094*/ 	.word	0x00000008
.L_52:


//--------------------- .nv.callgraph             --------------------------
	.section	.nv.callgraph,"",@"SHT_CUDA_CALLGRAPH"
	.align	4
	.sectionentsize	8
	.align		4
        /*0000*/ 	.word	0x00000000
	.align		4
        /*0004*/ 	.word	0xffffffff
	.align		4
        /*0008*/ 	.word	0x00000000
	.align		4
        /*000c*/ 	.word	0xfffffffe
	.align		4
        /*0010*/ 	.word	0x00000000
	.align		4
        /*0014*/ 	.word	0xfffffffd
	.align		4
        /*0018*/ 	.word	0x00000000
	.align		4
        /*001c*/ 	.word	0xfffffffc


//--------------------- .nv.constant3             --------------------------
	.section	.nv.constant3,"a",@progbits
	.align	4
.nv.constant3:
	.type		kernel,@object
	.size		kernel,(.L_0 - kernel)
kernel:
	.zero		4096
.L_0:


//--------------------- .text._Z13gaussianBlurYP6uchar4yiii --------------------------
	.section	.text._Z13gaussianBlurYP6uchar4yiii,"ax",@progbits
	.align	128
        .global         _Z13gaussianBlurYP6uchar4yiii
        .type           _Z13gaussianBlurYP6uchar4yiii,@function
        .size           _Z13gaussianBlurYP6uchar4yiii,(.L_x_28 - _Z13gaussianBlurYP6uchar4yiii)
        .other          _Z13gaussianBlurYP6uchar4yiii,@"STO_CUDA_ENTRY STV_DEFAULT"
_Z13gaussianBlurYP6uchar4yiii:
.text._Z13gaussianBlurYP6uchar4yiii:
[----:B------:R-:W-:Y:S01]  /*0000*/  LDC R1, c[0x0][0x37c] ;  /* 0x0000df00ff017b82 */ /* 0x000fe20000000800 */
[----:B------:R-:W0:Y:S01]  /*0010*/  S2R R8, SR_CTAID.Y ;  /* 0x0000000000087919 */ /* 0x000e220000002600 */
[----:B------:R-:W1:Y:S01]  /*0020*/  LDCU UR5, c[0x0][0x360] ;  /* 0x00006c00ff0577ac */ /* 0x000e620008000800 */
[----:B------:R-:W0:Y:S01]  /*0030*/  S2R R5, SR_TID.Y ;  /* 0x0000000000057919 */ /* 0x000e220000002200 */
[----:B------:R-:W0:Y:S01]  /*0040*/  LDCU UR7, c[0x0][0x364] ;  /* 0x00006c80ff0777ac */ /* 0x000e220008000800 */
[----:B------:R-:W2:Y:S01]  /*0050*/  S2R R22, SR_CTAID.X ;  /* 0x0000000000167919 */ /* 0x000ea20000002500 */
[----:B------:R-:W3:Y:S01]  /*0060*/  LDCU UR8, c[0x0][0x394] ;  /* 0x00007280ff0877ac */ /* 0x000ee20008000800 */
[----:B------:R-:W2:Y:S01]  /*0070*/  S2R R3, SR_TID.X ;  /* 0x0000000000037919 */ /* 0x000ea20000002100 */
[----:B------:R-:W1:Y:S01]  /*0080*/  LDCU UR6, c[0x0][0x370] ;  /* 0x00006e00ff0677ac */ /* 0x000e620008000800 */
[----:B------:R-:W4:Y:S01]  /*0090*/  LDCU UR4, c[0x0][0x374] ;  /* 0x00006e80ff0477ac */ /* 0x000f220008000800 */
[----:B-1----:R-:W-:Y:S01]  /*00a0*/  UIMAD UR6, UR5, UR6, URZ ;  /* 0x00000006050672a4 */ /* 0x002fe2000f8e02ff */
[----:B0-----:R-:W-:Y:S01]  /*00b0*/  IMAD R8, R8, UR7, R5 ;  /* 0x0000000708087c24 */ /* 0x001fe2000f8e0205 */
[----:B----4-:R-:W-:-:S04]  /*00c0*/  UIMAD UR7, UR7, UR4, URZ ;  /* 0x00000004070772a4 */ /* 0x010fc8000f8e02ff */
[----:B---3--:R-:W-:Y:S01]  /*00d0*/  ISETP.GE.AND P0, PT, R8, UR8, PT ;  /* 0x0000000808007c0c */ /* 0x008fe2000bf06270 */
[----:B--2---:R-:W-:-:S12]  /*00e0*/  IMAD R22, R22, UR5, R3 ;  /* 0x0000000516167c24 */ /* 0x004fd8000f8e0203 */
[----:B------:R-:W-:Y:S05]  /*00f0*/  @P0 EXIT ;  /* 0x000000000000094d */ /* 0x000fea0003800000 */
[----:B------:R-:W0:Y:S01]  /*0100*/  LDCU UR4, c[0x0][0x398] ;  /* 0x00007300ff0477ac */ /* 0x000e220008000800 */
[----:B------:R-:W1:Y:S01]  /*0110*/  LDCU.64 UR10, c[0x0][0x358] ;  /* 0x00006b00ff0a77ac */ /* 0x000e620008000a00 */
[----:B------:R-:W2:Y:S01]  /*0120*/  LDCU UR8, c[0x3][URZ] ;  /* 0x00c00000ff0877ac */ /* 0x000ea20008000800 */
[----:B0-----:R-:W-:-:S09]  /*0130*/  UISETP.GT.AND UP0, UPT, UR4, URZ, UPT ;  /* 0x000000ff0400728c */ /* 0x001fd2000bf04270 */
[----:B-12---:R-:W-:Y:S05]  /*0140*/  BRA.U UP0, `(.L_x_0) ;  /* 0x00000001009c7547 */ /* 0x006fea000b800000 */
.L_x_4:
[----:B------:R-:W0:Y:S01]  /*0150*/  LDC R9, c[0x0][0x390] ;  /* 0x0000e400ff097b82 */ /* 0x000e220000000800 */
[----:B------:R-:W-:Y:S01]  /*0160*/  BSSY.RECONVERGENT B0, `(.L_x_1) ;  /* 0x0000020000007945 */ /* 0x000fe20003800200 */
[----:B0-----:R-:W-:-:S13]  /*0170*/  ISETP.GE.AND P0, PT, R22, R9, PT ;  /* 0x000000091600720c */ /* 0x001fda0003f06270 */
[----:B-1----:R-:W-:Y:S05]  /*0180*/  @P0 BRA `(.L_x_2) ;  /* 0x0000000000740947 */ /* 0x002fea0003800000 */
[----:B------:R-:W0:Y:S01]  /*0190*/  LDC.64 R4, c[0x0][0x380] ;  /* 0x0000e000ff047b82 */ /* 0x000e220000000a00 */
[----:B------:R-:W-:Y:S01]  /*01a0*/  IMAD.MOV.U32 R12, RZ, RZ, R22 ;  /* 0x000000ffff0c7224 */ /* 0x000fe200078e0016 */
[----:B------:R-:W-:-:S07]  /*01b0*/  I2FP.F32.U32 R7, R8 ;  /* 0x0000000800077245 */ /* 0x000fce0000201000 */
.L_x_3:
[----:B-1----:R-:W1:Y:S01]  /*01c0*/  LDCU UR4, c[0x0][0x388] ;  /* 0x00007100ff0477ac */ /* 0x002e620008000800 */
[----:B------:R-:W-:Y:S01]  /*01d0*/  IMAD.MOV.U32 R11, RZ, RZ, -0x3e000000 ;  /* 0xc2000000ff0b7424 */ /* 0x000fe200078e00ff */
[----:B------:R-:W-:Y:S01]  /*01e0*/  I2FP.F32.S32 R6, R12 ;  /* 0x0000000c00067245 */ /* 0x000fe20000201400 */
[----:B------:R-:W-:-:S04]  /*01f0*/  UMOV UR5, URZ ;  /* 0x000000ff00057c82 */ /* 0x000fc80008000000 */
[----:B-1----:R-:W5:Y:S02]  /*0200*/  TEX.LL R10, R14, R6, R11, UR4, 2D ;  /* 0x28ff040b060e7f60 */ /* 0x002f6400089e0f0a */
[----:B-----5:R-:W-:Y:S02]  /*0210*/  LOP3.LUT R0, R14, 0xff, RZ, 0xc0, !PT ;  /* 0x000000ff0e007812 */ /* 0x020fe400078ec0ff */
[----:B------:R-:W-:Y:S02]  /*0220*/  LOP3.LUT R3, R10, 0xff, RZ, 0xc0, !PT ;  /* 0x000000ff0a037812 */ /* 0x000fe400078ec0ff */
[----:B------:R-:W-:Y:S02]  /*0230*/  LOP3.LUT R15, R15, 0xff, RZ, 0xc0, !PT ;  /* 0x000000ff0f0f7812 */ /* 0x000fe400078ec0ff */
[----:B------:R-:W1:Y:S08]  /*0240*/  I2F.U16 R0, R0 ;  /* 0x0000000000007306 */ /* 0x000e700000101000 */
[----:B------:R-:W2:Y:S01]  /*0250*/  I2F.U16 R3, R3 ;  /* 0x0000000300037306 */ /* 0x000ea20000101000 */
[----:B-1----:R-:W-:-:S07]  /*0260*/  FFMA R10, R0, UR8, RZ ;  /* 0x00000008000a7c23 */ /* 0x002fce00080000ff */
[----:B------:R-:W1:Y:S01]  /*0270*/  I2F.U16 R2, R15 ;  /* 0x0000000f00027306 */ /* 0x000e620000101000 */
[----:B--2---:R-:W-:-:S07]  /*0280*/  FFMA R13, R3, UR8, RZ ;  /* 0x00000008030d7c23 */ /* 0x004fce00080000ff */
[----:B------:R-:W-:Y:S01]  /*0290*/  F2I.U32.TRUNC.NTZ R10, R10 ;  /* 0x0000000a000a7305 */ /* 0x000fe2000020f000 */
[----:B------:R-:W-:Y:S02]  /*02a0*/  IMAD R3, R8, R9, R12 ;  /* 0x0000000908037224 */ /* 0x000fe400078e020c */
[----:B------:R-:W-:Y:S02]  /*02b0*/  VIADD R12, R12, UR6 ;  /* 0x000000060c0c7c36 */ /* 0x000fe40008000000 */
[----:B-1----:R-:W-:-:S03]  /*02c0*/  FFMA R6, R2, UR8, RZ ;  /* 0x0000000802067c23 */ /* 0x002fc600080000ff */
[----:B------:R-:W1:Y:S01]  /*02d0*/  F2I.U32.TRUNC.NTZ R14, R13 ;  /* 0x0000000d000e7305 */ /* 0x000e62000020f000 */
[----:B0-----:R-:W-:Y:S01]  /*02e0*/  IMAD.WIDE R2, R3, 0x4, R4 ;  /* 0x0000000403027825 */ /* 0x001fe200078e0204 */
[----:B------:R-:W-:-:S06]  /*02f0*/  ISETP.GE.AND P0, PT, R12, R9, PT ;  /* 0x000000090c00720c */ /* 0x000fcc0003f06270 */
[----:B------:R-:W0:Y:S01]  /*0300*/  F2I.U32.TRUNC.NTZ R17, R6 ;  /* 0x0000000600117305 */ /* 0x000e22000020f000 */
[----:B-1----:R-:W-:Y:S02]  /*0310*/  PRMT R11, R14, 0x3340, R11 ;  /* 0x000033400e0b7816 */ /* 0x002fe4000000000b */
[----:B0-----:R-:W-:-:S04]  /*0320*/  PRMT R0, R10, 0x3340, R17 ;  /* 0x000033400a007816 */ /* 0x001fc80000000011 */
[----:B------:R-:W-:-:S05]  /*0330*/  PRMT R11, R0, 0x5410, R11 ;  /* 0x00005410000b7816 */ /* 0x000fca000000000b */
[----:B------:R1:W-:Y:S01]  /*0340*/  STG.E desc[UR10][R2.64], R11 ;  /* 0x0000000b02007986 */ /* 0x0003e2000c10190a */
[----:B------:R-:W-:Y:S05]  /*0350*/  @!P0 BRA `(.L_x_3) ;  /* 0xfffffffc00988947 */ /* 0x000fea000383ffff */
.L_x_2:
[----:B------:R-:W-:Y:S05]  /*0360*/  BSYNC.RECONVERGENT B0 ;  /* 0x0000000000007941 */ /* 0x000fea0003800200 */
.L_x_1:
[----:B------:R-:W0:Y:S01]  /*0370*/  LDCU UR4, c[0x0][0x394] ;  /* 0x00007280ff0477ac */ /* 0x000e220008000800 */
[----:B------:R-:W-:-:S05]  /*0380*/  VIADD R8, R8, UR7 ;  /* 0x0000000708087c36 */ /* 0x000fca0008000000 */
[----:B0-----:R-:W-:-:S13]  /*0390*/  ISETP.GE.AND P0, PT, R8, UR4, PT ;  /* 0x0000000408007c0c */ /* 0x001fda000bf06270 */
[----:B------:R-:W-:Y:S05]  /*03a0*/  @!P0 BRA `(.L_x_4) ;  /* 0xfffffffc00688947 */ /* 0x000fea000383ffff */
[----:B------:R-:W-:Y:S05]  /*03b0*/  EXIT ;  /* 0x000000000000794d */ /* 0x000fea0003800000 */
.L_x_0:
[----:B------:R-:W-:-:S04]  /*03c0*/  ULOP3.LUT UR4, UR4, 0x7ffffffc, URZ, 0xc0, !UPT ;  /* 0x7ffffffc04047892 */ /* 0x000fc8000f8ec0ff */
[----:B------:R-:W-:-:S12]  /*03d0*/  UIADD3 UR8, UPT, UPT, -UR4, URZ, URZ ;  /* 0x000000ff04087290 */ /* 0x000fd8000fffe1ff */
.L_x_12:
[----:B0-----:R-:W0:Y:S01]  /*03e0*/  LDCU UR4, c[0x0][0x390] ;  /* 0x00007200ff0477ac */ /* 0x001e220008000800 */
[----:B------:R-:W-:Y:S01]  /*03f0*/  BSSY.RECONVERGENT B0, `(.L_x_5) ;  /* 0x0000112000007945 */ /* 0x000fe20003800200 */
[----:B0-----:R-:W-:-:S13]  /*0400*/  ISETP.GE.AND P0, PT, R22, UR4, PT ;  /* 0x0000000416007c0c */ /* 0x001fda000bf06270 */
[----:B------:R-:W-:Y:S05]  /*0410*/  @P0 BRA `(.L_x_6) ;  /* 0x00000010003c0947 */ /* 0x000fea0003800000 */
[----:B------:R-:W-:-:S07]  /*0420*/  IMAD.MOV.U32 R0, RZ, RZ, R22 ;  /* 0x000000ffff007224 */ /* 0x000fce00078e0016 */
.L_x_11:
[----:B0-----:R-:W0:Y:S01]  /*0430*/  LDC R2, c[0x0][0x398] ;  /* 0x0000e600ff027b82 */ /* 0x001e220000000800 */
[----:B------:R-:W-:Y:S01]  /*0440*/  IMAD.MOV.U32 R25, RZ, RZ, RZ ;  /* 0x000000ffff197224 */ /* 0x000fe200078e00ff */
[----:B------:R-:W-:Y:S01]  /*0450*/  CS2R R20, SRZ ;  /* 0x0000000000147805 */ /* 0x000fe2000001ff00 */
[----:B------:R-:W-:-:S05]  /*0460*/  IMAD.MOV.U32 R9, RZ, RZ, 0x1 ;  /* 0x00000001ff097424 */ /* 0x000fca00078e00ff */
[----:B------:R-:W1:Y:S01]  /*0470*/  LDC R3, c[0x0][0x390] ;  /* 0x0000e400ff037b82 */ /* 0x000e620000000800 */
[----:B0-----:R-:W-:Y:S02]  /*0480*/  ISETP.GE.U32.AND P0, PT, R2, 0x4, PT ;  /* 0x000000040200780c */ /* 0x001fe40003f06070 */
[----:B-1----:R-:W-:-:S04]  /*0490*/  VIMNMX.RELU R10, PT, PT, R0, R3, PT ;  /* 0x00000003000a7248 */ /* 0x002fc80003fe1100 */
[----:B------:R-:W-:-:S07]  /*04a0*/  I2FP.F32.U32 R10, R10 ;  /* 0x0000000a000a7245 */ /* 0x000fce0000201000 */
[----:B------:R-:W-:Y:S05]  /*04b0*/  @!P0 BRA `(.L_x_7) ;  /* 0x0000000800008947 */ /* 0x000fea0003800000 */
[----:B------:R-:W0:Y:S01]  /*04c0*/  LDC R6, c[0x0][0x394] ;  /* 0x0000e500ff067b82 */ /* 0x000e220000000800 */
[----:B------:R-:W-:Y:S02]  /*04d0*/  VIADD R9, R8, 0xfffffffc ;  /* 0xfffffffc08097836 */ /* 0x000fe40000000000 */
[----:B------:R-:W-:Y:S02]  /*04e0*/  IMAD.MOV.U32 R25, RZ, RZ, RZ ;  /* 0x000000ffff197224 */ /* 0x000fe400078e00ff */
[----:B------:R-:W-:Y:S02]  /*04f0*/  IMAD.MOV.U32 R5, RZ, RZ, 0x2 ;  /* 0x00000002ff057424 */ /* 0x000fe400078e00ff */
[----:B------:R-:W-:Y:S02]  /*0500*/  IMAD.MOV.U32 R23, RZ, RZ, R8 ;  /* 0x000000ffff177224 */ /* 0x000fe400078e0008 */
[----:B------:R-:W-:Y:S02]  /*0510*/  IMAD.MOV.U32 R7, RZ, RZ, 0x8 ;  /* 0x00000008ff077424 */ /* 0x000fe400078e00ff */
[----:B------:R-:W-:-:S07]  /*0520*/  IMAD.U32 R4, RZ, RZ, UR8 ;  /* 0x00000008ff047e24 */ /* 0x000fce000f8e00ff */
.L_x_8:
[----:B------:R-:W1:Y:S01]  /*0530*/  LDCU UR4, c[0x0][0x388] ;  /* 0x00007100ff0477ac */ /* 0x000e620008000800 */
[----:B------:R-:W-:Y:S01]  /*0540*/  VIADD R13, R9, 0x2 ;  /* 0x00000002090d7836 */ /* 0x000fe20000000000 */
[--C-:B0-----:R-:W-:Y:S01]  /*0550*/  VIADDMNMX.RELU R11, R23, 0x1, R6.reuse, PT ;  /* 0x00000001170b7846 */ /* 0x101fe20003801106 */
[----:B------:R-:W-:Y:S01]  /*0560*/  IMAD.MOV.U32 R24, RZ, RZ, -0x3e000000 ;  /* 0xc2000000ff187424 */ /* 0x000fe200078e00ff */
[----:B------:R-:W-:Y:S01]  /*0570*/  UMOV UR5, URZ ;  /* 0x000000ff00057c82 */ /* 0x000fe20008000000 */
[----:B------:R-:W-:Y:S01]  /*0580*/  VIADDMNMX.RELU R17, R9, 0x3, R6, PT ;  /* 0x0000000309117846 */ /* 0x000fe20003801106 */
[--C-:B------:R-:W-:Y:S01]  /*0590*/  IMAD.MOV.U32 R16, RZ, RZ, R10.reuse ;  /* 0x000000ffff107224 */ /* 0x100fe200078e000a */
[----:B------:R-:W-:Y:S01]  /*05a0*/  VIMNMX.RELU R13, PT, PT, R13, R6, PT ;  /* 0x000000060d0d7248 */ /* 0x000fe20003fe1100 */
[--C-:B------:R-:W-:Y:S01]  /*05b0*/  IMAD.MOV.U32 R18, RZ, RZ, R10.reuse ;  /* 0x000000ffff127224 */ /* 0x100fe200078e000a */
[----:B------:R-:W-:Y:S01]  /*05c0*/  I2FP.F32.U32 R11, R11 ;  /* 0x0000000b000b7245 */ /* 0x000fe20000201000 */
[----:B------:R-:W-:Y:S01]  /*05d0*/  IMAD.MOV.U32 R14, RZ, RZ, R10 ;  /* 0x000000ffff0e7224 */ /* 0x000fe200078e000a */
[----:B------:R-:W-:-:S02]  /*05e0*/  I2FP.F32.U32 R15, R13 ;  /* 0x0000000d000f7245 */ /* 0x000fc40000201000 */
[----:B------:R-:W-:Y:S02]  /*05f0*/  I2FP.F32.U32 R17, R17 ;  /* 0x0000001100117245 */ /* 0x000fe40000201000 */
[----:B------:R-:W-:Y:S01]  /*0600*/  VIADDMNMX.RELU R19, R23, 0x2, R6, PT ;  /* 0x0000000217137846 */ /* 0x000fe20003801106 */
[----:B-1----:R-:W5:Y:S03]  /*0610*/  TEX.LL R11, R12, R10, R24, UR4, 2D, 0x7 ;  /* 0x28ff04180a0c7f60 */ /* 0x002f6600089e070b */
[----:B------:R-:W5:Y:S01]  /*0620*/  TEX.LL R26, R16, R16, R24, UR4, 2D, 0x7 ;  /* 0x28ff041810107f60 */ /* 0x000f6200089e071a */
[----:B------:R-:W-:-:S06]  /*0630*/  I2FP.F32.U32 R19, R19 ;  /* 0x0000001300137245 */ /* 0x000fcc0000201000 */
[----:B------:R-:W-:Y:S01]  /*0640*/  TEX.LL R28, R18, R18, R24, UR4, 2D, 0x7 ;  /* 0x28ff041812127f60 */ /* 0x000fe200089e071c */
[----:B------:R-:W5:Y:S01]  /*0650*/  TEX.LL R27, R14, R14, R24, UR4, 2D, 0x7 ;  /* 0x28ff04180e0e7f60 */ /* 0x000f6200089e071b */
[----:B------:R-:W0:Y:S01]  /*0660*/  LDC R29, c[0x3][R7+-0x4] ;  /* 0x00ffff00071d7b82 */ /* 0x000e220000000800 */
[----:B------:R-:W-:-:S04]  /*0670*/  DEPBAR.LE SB5, 0x2 ;  /* 0x0000d0800000791a */ /* 0x000fc80000000000 */
[----:B------:R-:W-:Y:S02]  /*0680*/  LOP3.LUT R12, R12, 0xff, RZ, 0xc0, !PT ;  /* 0x000000ff0c0c7812 */ /* 0x000fe400078ec0ff */
[----:B------:R-:W-:Y:S02]  /*0690*/  LOP3.LUT R13, R13, 0xff, RZ, 0xc0, !PT ;  /* 0x000000ff0d0d7812 */ /* 0x000fe400078ec0ff */
[----:B------:R-:W-:Y:S02]  /*06a0*/  LOP3.LUT R11, R11, 0xff, RZ, 0xc0, !PT ;  /* 0x000000ff0b0b7812 */ /* 0x000fe400078ec0ff */
[----:B------:R-:W0:Y:S01]  /*06b0*/  I2F.U16 R12, R12 ;  /* 0x0000000c000c7306 */ /* 0x000e220000101000 */
[----:B------:R-:W-:-:S04]  /*06c0*/  DEPBAR.LE SB5, 0x1 ;  /* 0x0000d0400000791a */ /* 0x000fc80000000000 */
[----:B------:R-:W-:Y:S02]  /*06d0*/  LOP3.LUT R16, R16, 0xff, RZ, 0xc0, !PT ;  /* 0x000000ff10107812 */ /* 0x000fe400078ec0ff */
[----:B------:R-:W-:-:S04]  /*06e0*/  LOP3.LUT R26, R26, 0xff, RZ, 0xc0, !PT ;  /* 0x000000ff1a1a7812 */ /* 0x000fc800078ec0ff */
[----:B------:R-:W1:Y:S01]  /*06f0*/  I2F.U16 R16, R16 ;  /* 0x0000001000107306 */ /* 0x000e620000101000 */
[----:B0-----:R-:W-:Y:S01]  /*0700*/  FFMA R12, R12, R29, R25 ;  /* 0x0000001d0c0c7223 */ /* 0x001fe20000000019 */
[----:B------:R-:W-:-:S06]  /*0710*/  LOP3.LUT R25, R17, 0xff, RZ, 0xc0, !PT ;  /* 0x000000ff11197812 */ /* 0x000fcc00078ec0ff */
[----:B------:R-:W0:Y:S01]  /*0720*/  I2F.U16 R13, R13 ;  /* 0x0000000d000d7306 */ /* 0x000e220000101000 */
[----:B-1----:R-:W-:-:S07]  /*0730*/  FFMA R16, R29, R16, R12 ;  /* 0x000000101d107223 */ /* 0x002fce000000000c */
[----:B------:R-:W1:Y:S01]  /*0740*/  I2F.U16 R25, R25 ;  /* 0x0000001900197306 */ /* 0x000e620000101000 */
[----:B-----5:R-:W-:Y:S02]  /*0750*/  LOP3.LUT R12, R14, 0xff, RZ, 0xc0, !PT ;  /* 0x000000ff0e0c7812 */ /* 0x020fe400078ec0ff */
[----:B------:R-:W-:Y:S02]  /*0760*/  LOP3.LUT R17, R18, 0xff, RZ, 0xc0, !PT ;  /* 0x000000ff12117812 */ /* 0x000fe400078ec0ff */
[----:B------:R-:W-:Y:S01]  /*0770*/  LOP3.LUT R19, R19, 0xff, RZ, 0xc0, !PT ;  /* 0x000000ff13137812 */ /* 0x000fe200078ec0ff */
[C---:B0-----:R-:W-:Y:S02]  /*0780*/  FFMA R21, R29.reuse, R13, R21 ;  /* 0x0000000d1d157223 */ /* 0x041fe40000000015 */
[----:B------:R-:W0:Y:S01]  /*0790*/  I2F.U16 R11, R11 ;  /* 0x0000000b000b7306 */ /* 0x000e220000101000 */
[----:B------:R-:W-:Y:S01]  /*07a0*/  LOP3.LUT R18, R28, 0xff, RZ, 0xc0, !PT ;  /* 0x000000ff1c127812 */ /* 0x000fe200078ec0ff */
[----:B-1----:R-:W-:Y:S01]  /*07b0*/  FFMA R14, R29, R25, R21 ;  /* 0x000000191d0e7223 */ /* 0x002fe20000000015 */
[----:B------:R-:W-:-:S05]  /*07c0*/  LOP3.LUT R21, R15, 0xff, RZ, 0xc0, !PT ;  /* 0x000000ff0f157812 */ /* 0x000fca00078ec0ff */
[----:B------:R1:W-:Y:S01]  /*07d0*/  I2F.U16 R25, R12 ;  /* 0x0000000c00197306 */ /* 0x0003e20000101000 */
[----:B------:R-:W-:Y:S01]  /*07e0*/  LOP3.LUT R15, R27, 0xff, RZ, 0xc0, !PT ;  /* 0x000000ff1b0f7812 */ /* 0x000fe200078ec0ff */
[----:B0-----:R-:W-:-:S06]  /*07f0*/  FFMA R20, R29, R11, R20 ;  /* 0x0000000b1d147223 */ /* 0x001fcc0000000014 */
[----:B------:R-:W0:Y:S01]  /*0800*/  I2F.U16 R11, R26 ;  /* 0x0000001a000b7306 */ /* 0x000e220000101000 */
[----:B-1----:R-:W1:Y:S07]  /*0810*/  LDC.64 R12, c[0x3][R7] ;  /* 0x00c00000070c7b82 */ /* 0x002e6e0000000a00 */
[----:B------:R-:W1:Y:S01]  /*0820*/  I2F.U16 R17, R17 ;  /* 0x0000001100117306 */ /* 0x000e620000101000 */
[----:B0-----:R-:W-:-:S07]  /*0830*/  FFMA R11, R29, R11, R20 ;  /* 0x0000000b1d0b7223 */ /* 0x001fce0000000014 */
[----:B------:R-:W0:Y:S08]  /*0840*/  I2F.U16 R19, R19 ;  /* 0x0000001300137306 */ /* 0x000e300000101000 */
[----:B------:R-:W2:Y:S01]  /*0850*/  I2F.U16 R18, R18 ;  /* 0x0000001200127306 */ /* 0x000ea20000101000 */
[----:B-1----:R-:W-:Y:S01]  /*0860*/  FFMA R16, R17, R12, R16 ;  /* 0x0000000c11107223 */ /* 0x002fe20000000010 */
[----:B------:R-:W-:-:S03]  /*0870*/  VIADDMNMX.RELU R17, R9, 0x1, R6, PT ;  /* 0x0000000109117846 */ /* 0x000fc60003801106 */
[C---:B------:R-:W-:Y:S01]  /*0880*/  FFMA R28, R12.reuse, R25, R16 ;  /* 0x000000190c1c7223 */ /* 0x040fe20000000010 */
[----:B------:R-:W-:Y:S02]  /*0890*/  IMAD.MOV.U32 R16, RZ, RZ, R10 ;  /* 0x000000ffff107224 */ /* 0x000fe400078e000a */
[C---:B0-----:R-:W-:Y:S01]  /*08a0*/  FFMA R14, R12.reuse, R19, R14 ;  /* 0x000000130c0e7223 */ /* 0x041fe2000000000e */
[----:B------:R-:W0:Y:S01]  /*08b0*/  I2F.U16 R21, R21 ;  /* 0x0000001500157306 */ /* 0x000e220000101000 */
[----:B------:R-:W-:Y:S02]  /*08c0*/  VIMNMX.RELU R19, PT, PT, R9, R6, PT ;  /* 0x0000000609137248 */ /* 0x000fe40003fe1100 */
[----:B------:R-:W-:Y:S02]  /*08d0*/  I2FP.F32.U32 R17, R17 ;  /* 0x0000001100117245 */ /* 0x000fe40000201000 */
[----:B------:R-:W-:Y:S01]  /*08e0*/  I2FP.F32.U32 R19, R19 ;  /* 0x0000001300137245 */ /* 0x000fe20000201000 */
[----:B--2---:R-:W-:-:S02]  /*08f0*/  FFMA R18, R12, R18, R11 ;  /* 0x000000120c127223 */ /* 0x004fc4000000000b */
[----:B------:R-:W1:Y:S01]  /*0900*/  I2F.U16 R15, R15 ;  /* 0x0000000f000f7306 */ /* 0x000e620000101000 */
[C---:B------:R-:W-:Y:S01]  /*0910*/  VIADDMNMX.RELU R11, R23.reuse, 0x3, R6, PT ;  /* 0x00000003170b7846 */ /* 0x040fe20003801106 */
[----:B------:R-:W-:Y:S02]  /*0920*/  VIADD R23, R23, 0x4 ;  /* 0x0000000417177836 */ /* 0x000fe40000000000 */
[C---:B0-----:R-:W-:Y:S01]  /*0930*/  FFMA R26, R12.reuse, R21, R14 ;  /* 0x000000150c1a7223 */ /* 0x041fe2000000000e */
[----:B------:R-:W-:Y:S02]  /*0940*/  IMAD.MOV.U32 R14, RZ, RZ, R10 ;  /* 0x000000ffff0e7224 */ /* 0x000fe400078e000a */
[----:B-1----:R-:W-:Y:S01]  /*0950*/  FFMA R12, R12, R15, R18 ;  /* 0x0000000f0c0c7223 */ /* 0x002fe20000000012 */
[----:B------:R-:W-:Y:S02]  /*0960*/  I2FP.F32.U32 R15, R11 ;  /* 0x0000000b000f7245 */ /* 0x000fe40000201000 */
[----:B------:R-:W-:-:S04]  /*0970*/  VIMNMX.RELU R18, PT, PT, R23, R6, PT ;  /* 0x0000000617127248 */ /* 0x000fc80003fe1100 */
[----:B------:R-:W5:Y:S01]  /*0980*/  TEX.LL R25, R14, R14, R24, UR4, 2D, 0x7 ;  /* 0x28ff04180e0e7f60 */ /* 0x000f6200089e0719 */
[----:B------:R-:W5:Y:S01]  /*0990*/  TEX.LL R27, R16, R16, R24, UR4, 2D, 0x7 ;  /* 0x28ff041810107f60 */ /* 0x000f6200089e071b */
[----:B------:R-:W-:Y:S01]  /*09a0*/  I2FP.F32.U32 R11, R18 ;  /* 0x00000012000b7245 */ /* 0x000fe20000201000 */
[----:B------:R-:W-:-:S06]  /*09b0*/  IMAD.MOV.U32 R18, RZ, RZ, R10 ;  /* 0x000000ffff127224 */ /* 0x000fcc00078e000a */
[----:B------:R-:W-:Y:S01]  /*09c0*/  TEX.LL R29, R18, R18, R24, UR4, 2D, 0x7 ;  /* 0x28ff041812127f60 */ /* 0x000fe200089e071d */
[----:B------:R-:W5:Y:S01]  /*09d0*/  TEX.LL R11, R20, R10, R24, UR4, 2D, 0x7 ;  /* 0x28ff04180a147f60 */ /* 0x000f6200089e070b */
[----:B------:R-:W-:Y:S02]  /*09e0*/  VIADD R4, R4, 0x4 ;  /* 0x0000000404047836 */ /* 0x000fe40000000000 */
[----:B------:R-:W-:Y:S02]  /*09f0*/  VIADD R5, R5, 0x4 ;  /* 0x0000000405057836 */ /* 0x000fe40000000000 */
[----:B------:R-:W-:Y:S01]  /*0a00*/  VIADD R9, R9, 0xfffffffc ;  /* 0xfffffffc09097836 */ /* 0x000fe20000000000 */
[----:B------:R-:W-:Y:S01]  /*0a10*/  ISETP.NE.AND P0, PT, R4, RZ, PT ;  /* 0x000000ff0400720c */ /* 0x000fe20003f05270 */
[----:B------:R-:W-:-:S04]  /*0a20*/  DEPBAR.LE SB5, 0x2 ;  /* 0x0000d0800000791a */ /* 0x000fc80000000000 */
[----:B------:R-:W-:Y:S02]  /*0a30*/  LOP3.LUT R14, R14, 0xff, RZ, 0xc0, !PT ;  /* 0x000000ff0e0e7812 */ /* 0x000fe400078ec0ff */
[----:B------:R-:W-:Y:S02]  /*0a40*/  LOP3.LUT R15, R15, 0xff, RZ, 0xc0, !PT ;  /* 0x000000ff0f0f7812 */ /* 0x000fe400078ec0ff */
[----:B------:R-:W-:Y:S02]  /*0a50*/  LOP3.LUT R25, R25, 0xff, RZ, 0xc0, !PT ;  /* 0x000000ff19197812 */ /* 0x000fe400078ec0ff */
[----:B------:R-:W0:Y:S08]  /*0a60*/  I2F.U16 R14, R14 ;  /* 0x0000000e000e7306 */ /* 0x000e300000101000 */
[----:B------:R-:W1:Y:S01]  /*0a70*/  I2F.U16 R15, R15 ;  /* 0x0000000f000f7306 */ /* 0x000e620000101000 */
[----:B0-----:R-:W-:-:S07]  /*0a80*/  FFMA R28, R14, R13, R28 ;  /* 0x0000000d0e1c7223 */ /* 0x001fce000000001c */
[----:B------:R-:W0:Y:S01]  /*0a90*/  I2F.U16 R14, R25 ;  /* 0x00000019000e7306 */ /* 0x000e220000101000 */
[----:B------:R-:W-:-:S04]  /*0aa0*/  DEPBAR.LE SB5, 0x1 ;  /* 0x0000d0400000791a */ /* 0x000fc80000000000 */
[----:B------:R-:W-:Y:S01]  /*0ab0*/  LOP3.LUT R17, R17, 0xff, RZ, 0xc0, !PT ;  /* 0x000000ff11117812 */ /* 0x000fe200078ec0ff */
[----:B-1----:R-:W-:Y:S01]  /*0ac0*/  FFMA R26, R13, R15, R26 ;  /* 0x0000000f0d1a7223 */ /* 0x002fe2000000001a */
[----:B------:R-:W-:-:S04]  /*0ad0*/  LOP3.LUT R15, R16, 0xff, RZ, 0xc0, !PT ;  /* 0x000000ff100f7812 */ /* 0x000fc800078ec0ff */
[----:B------:R-:W1:Y:S01]  /*0ae0*/  I2F.U16 R17, R17 ;  /* 0x0000001100117306 */ /* 0x000e620000101000 */
[----:B------:R-:W-:Y:S02]  /*0af0*/  LOP3.LUT R16, R27, 0xff, RZ, 0xc0, !PT ;  /* 0x000000ff1b107812 */ /* 0x000fe400078ec0ff */
[----:B-----5:R-:W-:Y:S02]  /*0b00*/  LOP3.LUT R27, R20, 0xff, RZ, 0xc0, !PT ;  /* 0x000000ff141b7812 */ /* 0x020fe400078ec0ff */
[----:B------:R2:W3:Y:S01]  /*0b10*/  LDC R20, c[0x3][R7+0x8] ;  /* 0x00c0020007147b82 */ /* 0x0004e20000000800 */
[----:B------:R-:W-:Y:S02]  /*0b20*/  LOP3.LUT R24, R18, 0xff, RZ, 0xc0, !PT ;  /* 0x000000ff12187812 */ /* 0x000fe400078ec0ff */
[----:B------:R-:W-:Y:S01]  /*0b30*/  LOP3.LUT R18, R19, 0xff, RZ, 0xc0, !PT ;  /* 0x000000ff13127812 */ /* 0x000fe200078ec0ff */
[----:B0-----:R-:W-:Y:S01]  /*0b40*/  FFMA R19, R13, R14, R12 ;  /* 0x0000000e0d137223 */ /* 0x001fe2000000000c */
[----:B------:R-:W-:Y:S01]  /*0b50*/  LOP3.LUT R21, R21, 0xff, RZ, 0xc0, !PT ;  /* 0x000000ff15157812 */ /* 0x000fe200078ec0ff */
[----:B------:R-:W0:Y:S01]  /*0b60*/  I2F.U16 R15, R15 ;  /* 0x0000000f000f7306 */ /* 0x000e220000101000 */
[----:B------:R-:W-:Y:S01]  /*0b70*/  LOP3.LUT R12, R11, 0xff, RZ, 0xc0, !PT ;  /* 0x000000ff0b0c7812 */ /* 0x000fe200078ec0ff */
[----:B--2---:R-:W-:Y:S01]  /*0b80*/  VIADD R7, R7, 0x10 ;  /* 0x0000001007077836 */ /* 0x004fe20000000000 */
[----:B------:R-:W-:Y:S01]  /*0b90*/  LOP3.LUT R11, R29, 0xff, RZ, 0xc0, !PT ;  /* 0x000000ff1d0b7812 */ /* 0x000fe200078ec0ff */
[----:B-1----:R-:W-:-:S04]  /*0ba0*/  FFMA R17, R13, R17, R26 ;  /* 0x000000110d117223 */ /* 0x002fc8000000001a */
[----:B------:R-:W1:Y:S01]  /*0bb0*/  I2F.U16 R16, R16 ;  /* 0x0000001000107306 */ /* 0x000e620000101000 */
[----:B0-----:R-:W-:-:S07]  /*0bc0*/  FFMA R28, R13, R15, R28 ;  /* 0x0000000f0d1c7223 */ /* 0x001fce000000001c */
[----:B------:R-:W3:Y:S01]  /*0bd0*/  I2F.U16 R27, R27 ;  /* 0x0000001b001b7306 */ /* 0x000ee20000101000 */
[----:B-1----:R-:W-:-:S07]  /*0be0*/  FFMA R19, R13, R16, R19 ;  /* 0x000000100d137223 */ /* 0x002fce0000000013 */
[----:B------:R-:W0:Y:S01]  /*0bf0*/  I2F.U16 R21, R21 ;  /* 0x0000001500157306 */ /* 0x000e220000101000 */
[----:B---3--:R-:W-:-:S07]  /*0c00*/  FFMA R28, R27, R20, R28 ;  /* 0x000000141b1c7223 */ /* 0x008fce000000001c */
[----:B------:R-:W1:Y:S01]  /*0c10*/  I2F.U16 R12, R12 ;  /* 0x0000000c000c7306 */ /* 0x000e620000101000 */
[----:B0-----:R-:W-:-:S07]  /*0c20*/  FFMA R17, R20, R21, R17 ;  /* 0x0000001514117223 */ /* 0x001fce0000000011 */
[----:B------:R-:W0:Y:S01]  /*0c30*/  I2F.U16 R25, R24 ;  /* 0x0000001800197306 */ /* 0x000e220000101000 */
[----:B-1----:R-:W-:-:S07]  /*0c40*/  FFMA R14, R20, R12, R19 ;  /* 0x0000000c140e7223 */ /* 0x002fce0000000013 */
[----:B------:R-:W1:Y:S01]  /*0c50*/  I2F.U16 R18, R18 ;  /* 0x0000001200127306 */ /* 0x000e620000101000 */
[----:B0-----:R-:W-:-:S07]  /*0c60*/  FFMA R25, R20, R25, R28 ;  /* 0x0000001914197223 */ /* 0x001fce000000001c */
[----:B------:R-:W0:Y:S01]  /*0c70*/  I2F.U16 R11, R11 ;  /* 0x0000000b000b7306 */ /* 0x000e220000101000 */
[C---:B-1----:R-:W-:Y:S01]  /*0c80*/  FFMA R21, R20.reuse, R18, R17 ;  /* 0x0000001214157223 */ /* 0x042fe20000000011 */
[----:B0-----:R-:W-:Y:S01]  /*0c90*/  FFMA R20, R20, R11, R14 ;  /* 0x0000000b14147223 */ /* 0x001fe2000000000e */
[----:B------:R-:W-:Y:S06]  /*0ca0*/  @P0 BRA `(.L_x_8) ;  /* 0xfffffff800200947 */ /* 0x000fec000383ffff */
[----:B------:R-:W-:-:S07]  /*0cb0*/  VIADD R9, R5, 0xffffffff ;  /* 0xffffffff05097836 */ /* 0x000fce0000000000 */
.L_x_7:
[----:B------:R-:W-:-:S13]  /*0cc0*/  LOP3.LUT P0, R4, R2, 0x3, RZ, 0xc0, !PT ;  /* 0x0000000302047812 */ /* 0x000fda000780c0ff */
[----:B------:R-:W-:Y:S05]  /*0cd0*/  @!P0 BRA `(.L_x_9) ;  /* 0x0000000400988947 */ /* 0x000fea0003800000 */
[----:B------:R-:W-:Y:S02]  /*0ce0*/  ISETP.NE.AND P0, PT, R4, 0x1, PT ;  /* 0x000000010400780c */ /* 0x000fe40003f05270 */
[----:B------:R-:W-:-:S04]  /*0cf0*/  LOP3.LUT R2, R2, 0x1, RZ, 0xc0, !PT ;  /* 0x0000000102027812 */ /* 0x000fc800078ec0ff */
[----:B------:R-:W-:-:S07]  /*0d00*/  ISETP.NE.U32.AND P1, PT, R2, 0x1, PT ;  /* 0x000000010200780c */ /* 0x000fce0003f25070 */
[----:B------:R-:W-:Y:S06]  /*0d10*/  @!P0 BRA `(.L_x_10) ;  /* 0x0000000400008947 */ /* 0x000fec0003800000 */
[----:B------:R-:W0:Y:S01]  /*0d20*/  LDC R7, c[0x0][0x394] ;  /* 0x0000e500ff077b82 */ /* 0x000e220000000800 */
[----:B------:R-:W1:Y:S01]  /*0d30*/  LDCU UR4, c[0x0][0x388] ;  /* 0x00007100ff0477ac */ /* 0x000e620008000800 */
[----:B------:R-:W-:Y:S01]  /*0d40*/  IMAD.IADD R2, R9, 0x1, R8 ;  /* 0x0000000109027824 */ /* 0x000fe200078e0208 */
[----:B------:R-:W-:Y:S01]  /*0d50*/  LOP3.LUT R5, RZ, R9, RZ, 0x33, !PT ;  /* 0x00000009ff057212 */ /* 0x000fe200078e33ff */
[----:B------:R-:W-:Y:S01]  /*0d60*/  IMAD.MOV.U32 R19, RZ, RZ, -0x3e000000 ;  /* 0xc2000000ff137424 */ /* 0x000fe200078e00ff */
[----:B------:R-:W-:Y:S01]  /*0d70*/  UMOV UR5, URZ ;  /* 0x000000ff00057c82 */ /* 0x000fe20008000000 */
[--C-:B------:R-:W-:Y:S02]  /*0d80*/  IMAD.MOV.U32 R26, RZ, RZ, R10.reuse ;  /* 0x000000ffff1a7224 */ /* 0x100fe400078e000a */
[--C-:B------:R-:W-:Y:S02]  /*0d90*/  IMAD.MOV.U32 R6, RZ, RZ, R10.reuse ;  /* 0x000000ffff067224 */ /* 0x100fe400078e000a */
[----:B------:R-:W-:Y:S01]  /*0da0*/  IMAD.MOV.U32 R12, RZ, RZ, R10 ;  /* 0x000000ffff0c7224 */ /* 0x000fe200078e000a */
[----:B0-----:R-:W-:-:S02]  /*0db0*/  VIMNMX.RELU R27, PT, PT, R2, R7, PT ;  /* 0x00000007021b7248 */ /* 0x001fc40003fe1100 */
[--C-:B------:R-:W-:Y:S02]  /*0dc0*/  VIADDMNMX.RELU R13, R2, 0x1, R7.reuse, PT ;  /* 0x00000001020d7846 */ /* 0x100fe40003801107 */
[C-C-:B------:R-:W-:Y:S02]  /*0dd0*/  VIADDMNMX.RELU R5, R8.reuse, R5, R7.reuse, PT ;  /* 0x0000000508057246 */ /* 0x140fe40003801107 */
[----:B------:R-:W-:Y:S02]  /*0de0*/  VIADDMNMX.RELU R7, R8, -R9, R7, PT ;  /* 0x8000000908077246 */ /* 0x000fe40003801107 */
[----:B------:R-:W-:Y:S02]  /*0df0*/  I2FP.F32.U32 R27, R27 ;  /* 0x0000001b001b7245 */ /* 0x000fe40000201000 */
[----:B------:R-:W-:Y:S02]  /*0e00*/  I2FP.F32.U32 R7, R7 ;  /* 0x0000000700077245 */ /* 0x000fe40000201000 */
[----:B------:R-:W-:-:S02]  /*0e10*/  I2FP.F32.U32 R13, R13 ;  /* 0x0000000d000d7245 */ /* 0x000fc40000201000 */
[----:B------:R-:W-:Y:S02]  /*0e20*/  I2FP.F32.U32 R11, R5 ;  /* 0x00000005000b7245 */ /* 0x000fe40000201000 */
[----:B-1----:R-:W5:Y:S01]  /*0e30*/  TEX.LL R17, R4, R26, R19, UR4, 2D, 0x7 ;  /* 0x28ff04131a047f60 */ /* 0x002f6200089e0711 */
[----:B------:R-:W5:Y:S01]  /*0e40*/  TEX.LL R2, R6, R6, R19, UR4, 2D, 0x7 ;  /* 0x28ff041306067f60 */ /* 0x000f6200089e0702 */
[----:B------:R-:W5:Y:S02]  /*0e50*/  TEX.LL R16, R12, R12, R19, UR4, 2D, 0x7 ;  /* 0x28ff04130c0c7f60 */ /* 0x000f6400089e0710 */
[----:B------:R-:W5:Y:S01]  /*0e60*/  TEX.LL R11, R14, R10, R19, UR4, 2D, 0x7 ;  /* 0x28ff04130a0e7f60 */ /* 0x000f6200089e070b */
[C---:B------:R-:W-:Y:S02]  /*0e70*/  IMAD.SHL.U32 R23, R9.reuse, 0x4, RZ ;  /* 0x0000000409177824 */ /* 0x040fe400078e00ff */
[----:B------:R-:W-:Y:S02]  /*0e80*/  VIADD R9, R9, 0x2 ;  /* 0x0000000209097836 */ /* 0x000fe40000000000 */
[----:B------:R-:W0:Y:S01]  /*0e90*/  LDC R24, c[0x3][R23] ;  /* 0x00c0000017187b82 */ /* 0x000e220000000800 */
[----:B------:R-:W-:-:S04]  /*0ea0*/  DEPBAR.LE SB5, 0x3 ;  /* 0x0000d0c00000791a */ /* 0x000fc80000000000 */
[----:B------:R-:W-:Y:S02]  /*0eb0*/  LOP3.LUT R18, R5, 0xff, RZ, 0xc0, !PT ;  /* 0x000000ff05127812 */ /* 0x000fe400078ec0ff */
[----:B------:R-:W-:Y:S02]  /*0ec0*/  LOP3.LUT R5, R17, 0xff, RZ, 0xc0, !PT ;  /* 0x000000ff11057812 */ /* 0x000fe400078ec0ff */
[----:B------:R-:W-:Y:S01]  /*0ed0*/  LOP3.LUT R4, R4, 0xff, RZ, 0xc0, !PT ;  /* 0x000000ff04047812 */ /* 0x000fe200078ec0ff */
[----:B------:R-:W-:-:S04]  /*0ee0*/  DEPBAR.LE SB5, 0x2 ;  /* 0x0000d0800000791a */ /* 0x000fc80000000000 */
[----:B------:R-:W-:Y:S01]  /*0ef0*/  LOP3.LUT R17, R6, 0xff, RZ, 0xc0, !PT ;  /* 0x000000ff06117812 */ /* 0x000fe200078ec0ff */
[----:B------:R-:W0:Y:S01]  /*0f00*/  I2F.U16 R18, R18 ;  /* 0x0000001200127306 */ /* 0x000e220000101000 */
[----:B------:R-:W-:Y:S01]  /*0f10*/  LOP3.LUT R6, R7, 0xff, RZ, 0xc0, !PT ;  /* 0x000000ff07067812 */ /* 0x000fe200078ec0ff */
[----:B------:R-:W-:-:S04]  /*0f20*/  DEPBAR.LE SB5, 0x1 ;  /* 0x0000d0400000791a */ /* 0x000fc80000000000 */
[----:B------:R-:W-:Y:S02]  /*0f30*/  LOP3.LUT R7, R12, 0xff, RZ, 0xc0, !PT ;  /* 0x000000ff0c077812 */ /* 0x000fe400078ec0ff */
[----:B------:R-:W-:Y:S02]  /*0f40*/  LOP3.LUT R12, R13, 0xff, RZ, 0xc0, !PT ;  /* 0x000000ff0d0c7812 */ /* 0x000fe400078ec0ff */
[----:B------:R-:W-:Y:S01]  /*0f50*/  LOP3.LUT R2, R2, 0xff, RZ, 0xc0, !PT ;  /* 0x000000ff02027812 */ /* 0x000fe200078ec0ff */
[----:B------:R-:W1:Y:S01]  /*0f60*/  I2F.U16 R4, R4 ;  /* 0x0000000400047306 */ /* 0x000e620000101000 */
[----:B------:R-:W-:Y:S02]  /*0f70*/  LOP3.LUT R13, R16, 0xff, RZ, 0xc0, !PT ;  /* 0x000000ff100d7812 */ /* 0x000fe400078ec0ff */
[----:B------:R-:W2:Y:S01]  /*0f80*/  LDC R16, c[0x3][R23+0x4] ;  /* 0x00c0010017107b82 */ /* 0x000ea20000000800 */
[----:B-----5:R-:W-:Y:S02]  /*0f90*/  LOP3.LUT R15, R15, 0xff, RZ, 0xc0, !PT ;  /* 0x000000ff0f0f7812 */ /* 0x020fe400078ec0ff */
[----:B------:R-:W-:Y:S01]  /*0fa0*/  LOP3.LUT R11, R11, 0xff, RZ, 0xc0, !PT ;  /* 0x000000ff0b0b7812 */ /* 0x000fe200078ec0ff */
[----:B0-----:R-:W-:Y:S01]  /*0fb0*/  FFMA R21, R24, R18, R21 ;  /* 0x0000001218157223 */ /* 0x001fe20000000015 */
[----:B------:R-:W0:Y:S01]  /*0fc0*/  I2F.U16 R5, R5 ;  /* 0x0000000500057306 */ /* 0x000e220000101000 */
[----:B------:R-:W-:Y:S01]  /*0fd0*/  LOP3.LUT R14, R14, 0xff, RZ, 0xc0, !PT ;  /* 0x000000ff0e0e7812 */ /* 0x000fe200078ec0ff */
[----:B-1----:R-:W-:-:S06]  /*0fe0*/  FFMA R4, R4, R24, R25 ;  /* 0x0000001804047223 */ /* 0x002fcc0000000019 */
[----:B------:R-:W1:Y:S01]  /*0ff0*/  I2F.U16 R17, R17 ;  /* 0x0000001100117306 */ /* 0x000e620000101000 */
[----:B0-----:R-:W-:-:S07]  /*1000*/  FFMA R5, R24, R5, R20 ;  /* 0x0000000518057223 */ /* 0x001fce0000000014 */
[----:B------:R-:W0:Y:S01]  /*1010*/  I2F.U16 R6, R6 ;  /* 0x0000000600067306 */ /* 0x000e220000101000 */
[----:B-1----:R-:W-:-:S07]  /*1020*/  FFMA R4, R24, R17, R4 ;  /* 0x0000001118047223 */ /* 0x002fce0000000004 */
[----:B------:R-:W1:Y:S01]  /*1030*/  I2F.U16 R2, R2 ;  /* 0x0000000200027306 */ /* 0x000e620000101000 */
[----:B0-----:R-:W-:-:S07]  /*1040*/  FFMA R21, R24, R6, R21 ;  /* 0x0000000618157223 */ /* 0x001fce0000000015 */
[----:B------:R-:W2:Y:S01]  /*1050*/  I2F.U16 R7, R7 ;  /* 0x0000000700077306 */ /* 0x000ea20000101000 */
[----:B-1----:R-:W-:-:S07]  /*1060*/  FFMA R2, R24, R2, R5 ;  /* 0x0000000218027223 */ /* 0x002fce0000000005 */
[----:B------:R-:W0:Y:S01]  /*1070*/  I2F.U16 R12, R12 ;  /* 0x0000000c000c7306 */ /* 0x000e220000101000 */
[----:B--2---:R-:W-:-:S07]  /*1080*/  FFMA R4, R7, R16, R4 ;  /* 0x0000001007047223 */ /* 0x004fce0000000004 */
        /* <DEDUP_REMOVED lines=8> */
[----:B0-----:R-:W-:-:S07]  /*1110*/  FFMA R20, R16, R11, R2 ;  /* 0x0000000b10147223 */ /* 0x001fce0000000002 */
.L_x_10:
[----:B------:R-:W-:Y:S05]  /*1120*/  @P1 BRA `(.L_x_9) ;  /* 0x0000000000841947 */ /* 0x000fea0003800000 */
[----:B------:R-:W0:Y:S01]  /*1130*/  LDCU UR5, c[0x0][0x394] ;  /* 0x00007280ff0577ac */ /* 0x000e220008000800 */
[----:B------:R-:W-:Y:S02]  /*1140*/  IMAD.MOV.U32 R13, RZ, RZ, -0x3e000000 ;  /* 0xc2000000ff0d7424 */ /* 0x000fe400078e00ff */
[--C-:B------:R-:W-:Y:S01]  /*1150*/  IMAD.MOV.U32 R14, RZ, RZ, R10.reuse ;  /* 0x000000ffff0e7224 */ /* 0x100fe200078e000a */
[----:B------:R-:W1:Y:S01]  /*1160*/  LDCU UR4, c[0x0][0x388] ;  /* 0x00007100ff0477ac */ /* 0x000e620008000800 */
[----:B------:R-:W-:Y:S01]  /*1170*/  IMAD.MOV.U32 R16, RZ, RZ, R10 ;  /* 0x000000ffff107224 */ /* 0x000fe200078e000a */
[----:B0-----:R-:W-:Y:S02]  /*1180*/  VIADDMNMX.RELU R2, R9, R8, UR5, PT ;  /* 0x0000000509027e46 */ /* 0x001fe4000b801108 */
[----:B------:R-:W-:Y:S01]  /*1190*/  VIADDMNMX.RELU R4, R8, -R9, UR5, PT ;  /* 0x0000000508047e46 */ /* 0x000fe2000b801909 */
[----:B------:R-:W-:Y:S01]  /*11a0*/  UMOV UR5, URZ ;  /* 0x000000ff00057c82 */ /* 0x000fe20008000000 */
[----:B------:R-:W-:-:S02]  /*11b0*/  I2FP.F32.U32 R15, R2 ;  /* 0x00000002000f7245 */ /* 0x000fc40000201000 */
[----:B------:R-:W-:Y:S02]  /*11c0*/  I2FP.F32.U32 R17, R4 ;  /* 0x0000000400117245 */ /* 0x000fe40000201000 */
[----:B-1----:R-:W5:Y:S02]  /*11d0*/  TEX.LL R2, R6, R14, R13, UR4, 2D, 0x7 ;  /* 0x28ff040d0e067f60 */ /* 0x002f6400089e0702 */
[----:B------:R-:W5:Y:S01]  /*11e0*/  TEX.LL R12, R4, R16, R13, UR4, 2D, 0x7 ;  /* 0x28ff040d10047f60 */ /* 0x000f6200089e070c */
[----:B------:R-:W-:-:S04]  /*11f0*/  IMAD.SHL.U32 R9, R9, 0x4, RZ ;  /* 0x0000000409097824 */ /* 0x000fc800078e00ff */
[----:B------:R-:W0:Y:S01]  /*1200*/  LDC R10, c[0x3][R9] ;  /* 0x00c00000090a7b82 */ /* 0x000e220000000800 */
[----:B------:R-:W-:-:S04]  /*1210*/  DEPBAR.LE SB5, 0x1 ;  /* 0x0000d0400000791a */ /* 0x000fc80000000000 */
[----:B------:R-:W-:Y:S02]  /*1220*/  LOP3.LUT R6, R6, 0xff, RZ, 0xc0, !PT ;  /* 0x000000ff06067812 */ /* 0x000fe400078ec0ff */
[----:B------:R-:W-:Y:S02]  /*1230*/  LOP3.LUT R7, R7, 0xff, RZ, 0xc0, !PT ;  /* 0x000000ff07077812 */ /* 0x000fe400078ec0ff */
[----:B------:R-:W-:Y:S02]  /*1240*/  LOP3.LUT R2, R2, 0xff, RZ, 0xc0, !PT ;  /* 0x000000ff02027812 */ /* 0x000fe400078ec0ff */
[----:B-----5:R-:W-:Y:S01]  /*1250*/  LOP3.LUT R4, R4, 0xff, RZ, 0xc0, !PT ;  /* 0x000000ff04047812 */ /* 0x020fe200078ec0ff */
[----:B------:R-:W0:Y:S01]  /*1260*/  I2F.U16 R6, R6 ;  /* 0x0000000600067306 */ /* 0x000e220000101000 */
[----:B------:R-:W-:Y:S02]  /*1270*/  LOP3.LUT R12, R12, 0xff, RZ, 0xc0, !PT ;  /* 0x000000ff0c0c7812 */ /* 0x000fe400078ec0ff */
[----:B------:R-:W-:-:S05]  /*1280*/  LOP3.LUT R5, R5, 0xff, RZ, 0xc0, !PT ;  /* 0x000000ff05057812 */ /* 0x000fca00078ec0ff */
[----:B------:R-:W1:Y:S01]  /*1290*/  I2F.U16 R7, R7 ;  /* 0x0000000700077306 */ /* 0x000e620000101000 */
[----:B0-----:R-:W-:-:S07]  /*12a0*/  FFMA R25, R6, R10, R25 ;  /* 0x0000000a06197223 */ /* 0x001fce0000000019 */
[----:B------:R-:W0:Y:S01]  /*12b0*/  I2F.U16 R11, R2 ;  /* 0x00000002000b7306 */ /* 0x000e220000101000 */
[----:B-1----:R-:W-:-:S07]  /*12c0*/  FFMA R7, R10, R7, R21 ;  /* 0x000000070a077223 */ /* 0x002fce0000000015 */
[----:B------:R-:W1:Y:S01]  /*12d0*/  I2F.U16 R4, R4 ;  /* 0x0000000400047306 */ /* 0x000e620000101000 */
[----:B0-----:R-:W-:-:S07]  /*12e0*/  FFMA R11, R10, R11, R20 ;  /* 0x0000000b0a0b7223 */ /* 0x001fce0000000014 */
[----:B------:R-:W0:Y:S01]  /*12f0*/  I2F.U16 R14, R5 ;  /* 0x00000005000e7306 */ /* 0x000e220000101000 */
[----:B-1----:R-:W-:-:S07]  /*1300*/  FFMA R25, R10, R4, R25 ;  /* 0x000000040a197223 */ /* 0x002fce0000000019 */
[----:B------:R-:W1:Y:S01]  /*1310*/  I2F.U16 R12, R12 ;  /* 0x0000000c000c7306 */ /* 0x000e620000101000 */
[C---:B0-----:R-:W-:Y:S01]  /*1320*/  FFMA R21, R10.reuse, R14, R7 ;  /* 0x0000000e0a157223 */ /* 0x041fe20000000007 */
[----:B-1----:R-:W-:-:S07]  /*1330*/  FFMA R20, R10, R12, R11 ;  /* 0x0000000c0a147223 */ /* 0x002fce000000000b */
.L_x_9:
[----:B------:R-:W0:Y:S01]  /*1340*/  LDCU UR4, c[0x0][0x388] ;  /* 0x00007100ff0477ac */ /* 0x000e220008000800 */
[----:B------:R-:W-:Y:S01]  /*1350*/  IMAD.MOV.U32 R6, RZ, RZ, -0x3e000000 ;  /* 0xc2000000ff067424 */ /* 0x000fe200078e00ff */
[----:B------:R-:W-:Y:S02]  /*1360*/  I2FP.F32.S32 R4, R0 ;  /* 0x0000000000047245 */ /* 0x000fe40000201400 */
[----:B------:R-:W-:Y:S01]  /*1370*/  I2FP.F32.U32 R5, R8 ;  /* 0x0000000800057245 */ /* 0x000fe20000201000 */
[----:B------:R-:W-:-:S05]  /*1380*/  UMOV UR5, URZ ;  /* 0x000000ff00057c82 */ /* 0x000fca0008000000 */
[----:B0-----:R0:W5:Y:S02]  /*1390*/  TEX.LL R4, R6, R4, R6, UR4, 2D ;  /* 0x28ff040604067f60 */ /* 0x00116400089e0f04 */
[----:B0-----:R-:W0:Y:S01]  /*13a0*/  LDCU UR4, c[0x3][URZ] ;  /* 0x00c00000ff0477ac */ /* 0x001e220008000800 */
[----:B-----5:R-:W-:Y:S02]  /*13b0*/  LOP3.LUT R2, R6, 0xff, RZ, 0xc0, !PT ;  /* 0x000000ff06027812 */ /* 0x020fe400078ec0ff */
[----:B------:R-:W-:Y:S02]  /*13c0*/  LOP3.LUT R9, R7, 0xff, RZ, 0xc0, !PT ;  /* 0x000000ff07097812 */ /* 0x000fe400078ec0ff */
[----:B------:R-:W-:Y:S01]  /*13d0*/  LOP3.LUT R10, R4, 0xff, RZ, 0xc0, !PT ;  /* 0x000000ff040a7812 */ /* 0x000fe200078ec0ff */
[----:B------:R-:W1:Y:S01]  /*13e0*/  LDC.64 R6, c[0x0][0x380] ;  /* 0x0000e000ff067b82 */ /* 0x000e620000000a00 */
[----:B------:R-:W0:Y:S08]  /*13f0*/  I2F.U16 R2, R2 ;  /* 0x0000000200027306 */ /* 0x000e300000101000 */
[----:B------:R-:W2:Y:S01]  /*1400*/  I2F.U16 R12, R9 ;  /* 0x00000009000c7306 */ /* 0x000ea20000101000 */
[----:B0-----:R-:W-:-:S07]  /*1410*/  FFMA R25, R2, UR4, R25 ;  /* 0x0000000402197c23 */ /* 0x001fce0008000019 */
[----:B------:R-:W0:Y:S01]  /*1420*/  I2F.U16 R11, R10 ;  /* 0x0000000a000b7306 */ /* 0x000e220000101000 */
[----:B--2---:R-:W-:-:S07]  /*1430*/  FFMA R12, R12, UR4, R21 ;  /* 0x000000040c0c7c23 */ /* 0x004fce0008000015 */
[----:B------:R-:W-:Y:S01]  /*1440*/  F2I.U32.TRUNC.NTZ R25, R25 ;  /* 0x0000001900197305 */ /* 0x000fe2000020f000 */
[----:B0-----:R-:W-:-:S07]  /*1450*/  FFMA R11, R11, UR4, R20 ;  /* 0x000000040b0b7c23 */ /* 0x001fce0008000014 */
[----:B------:R-:W0:Y:S08]  /*1460*/  F2I.U32.TRUNC.NTZ R12, R12 ;  /* 0x0000000c000c7305 */ /* 0x000e30000020f000 */
[----:B------:R-:W2:Y:S01]  /*1470*/  F2I.U32.TRUNC.NTZ R14, R11 ;  /* 0x0000000b000e7305 */ /* 0x000ea2000020f000 */
[----:B0-----:R-:W-:Y:S02]  /*1480*/  PRMT R13, R25, 0x3340, R12 ;  /* 0x00003340190d7816 */ /* 0x001fe4000000000c */
[----:B--2---:R-:W-:Y:S01]  /*1490*/  PRMT R14, R14, 0x3340, R5 ;  /* 0x000033400e0e7816 */ /* 0x004fe20000000005 */
[----:B------:R-:W-:-:S02]  /*14a0*/  IMAD R5, R8, R3, R0 ;  /* 0x0000000308057224 */ /* 0x000fc400078e0200 */
[----:B------:R-:W-:Y:S01]  /*14b0*/  VIADD R0, R0, UR6 ;  /* 0x0000000600007c36 */ /* 0x000fe20008000000 */
[----:B------:R-:W-:Y:S01]  /*14c0*/  PRMT R13, R13, 0x5410, R14 ;  /* 0x000054100d0d7816 */ /* 0x000fe2000000000e */
[----:B-1----:R-:W-:-:S03]  /*14d0*/  IMAD.WIDE R6, R5, 0x4, R6 ;  /* 0x0000000405067825 */ /* 0x002fc600078e0206 */
[----:B------:R-:W-:Y:S02]  /*14e0*/  ISETP.GE.AND P0, PT, R0, R3, PT ;  /* 0x000000030000720c */ /* 0x000fe40003f06270 */
[----:B------:R0:W-:Y:S11]  /*14f0*/  STG.E desc[UR10][R6.64], R13 ;  /* 0x0000000d06007986 */ /* 0x0001f6000c10190a */
[----:B------:R-:W-:Y:S05]  /*1500*/  @!P0 BRA `(.L_x_11) ;  /* 0xffffffec00c88947 */ /* 0x000fea000383ffff */
.L_x_6:
[----:B------:R-:W-:Y:S05]  /*1510*/  BSYNC.RECONVERGENT B0 ;  /* 0x0000000000007941 */ /* 0x000fea0003800200 */
.L_x_5:
[----:B------:R-:W1:Y:S01]  /*1520*/  LDCU UR4, c[0x0][0x394] ;  /* 0x00007280ff0477ac */ /* 0x000e620008000800 */
[----:B------:R-:W-:-:S05]  /*1530*/  VIADD R8, R8, UR7 ;  /* 0x0000000708087c36 */ /* 0x000fca0008000000 */
[----:B-1----:R-:W-:-:S13]  /*1540*/  ISETP.GE.AND P0, PT, R8, UR4, PT ;  /* 0x0000000408007c0c */ /* 0x002fda000bf06270 */
[----:B------:R-:W-:Y:S05]  /*1550*/  @!P0 BRA `(.L_x_12) ;  /* 0xffffffec00a08947 */ /* 0x000fea000383ffff */
[----:B------:R-:W-:Y:S05]  /*1560*/  EXIT ;  /* 0x000000000000794d */ /* 0x000fea0003800000 */
.L_x_13:
[----:B------:R-:W-:-:S00]  /*1570*/  BRA `(.L_x_13) ;  /* 0xfffffffc00fc7947 */ /* 0x000fc0000383ffff */
[----:B------:R-:W-:-:S00]  /*1580*/  NOP ;  /* 0x0000000000007918 */ /* 0x000fc00000000000 */
[----:B------:R-:W-:-:S00]  /*1590*/  NOP ;  /* 0x0000000000007918 */ /* 0x000fc00000000000 */
[----:B------:R-:W-:-:S00]  /*15a0*/  NOP ;  /* 0x0000000000007918 */ /* 0x000fc00000000000 */
[----:B------:R-:W-:-:S00]  /*15b0*/  NOP ;  /* 0x0000000000007918 */ /* 0x000fc00000000000 */
[----:B------:R-:W-:-:S00]  /*15c0*/  NOP ;  /* 0x0000000000007918 */ /* 0x000fc00000000000 */
[----:B------:R-:W-:-:S00]  /*15d0*/  NOP ;  /* 0x0000000000007918 */ /* 0x000fc00000000000 */
[----:B------:R-:W-:-:S00]  /*15e0*/  NOP ;  /* 0x0000000000007918 */ /* 0x000fc00000000000 */
[----:B------:R-:W-:-:S00]  /*15f0*/  NOP ;  /* 0x0000000000007918 */ /* 0x000fc00000000000 */
.L_x_28:


//--------------------- .text._Z13gaussianBlurXP6uchar4yiii --------------------------
	.section	.text._Z13gaussianBlurXP6uchar4yiii,"ax",@progbits
	.align	128
        .global         _Z13gaussianBlurXP6uchar4yiii
        .type           _Z13gaussianBlurXP6uchar4yiii,@function
        .size           _Z13gaussianBlurXP6uchar4yiii,(.L_x_29 - _Z13gaussianBlurXP6uchar4yiii)
        .other          _Z13gaussianBlurXP6uchar4yiii,@"STO_CUDA_ENTRY STV_DEFAULT"
_Z13gaussianBlurXP6uchar4yiii:
.text._Z13gaussianBlurXP6uchar4yiii:
        /* <DEDUP_REMOVED lines=21> */
.L_x_18:
[----:B------:R-:W0:Y:S01]  /*0150*/  LDC R9, c[0x0][0x390] ;  /* 0x0000e400ff097b82 */ /* 0x000e220000000800 */
[----:B------:R-:W-:Y:S01]  /*0160*/  BSSY.RECONVERGENT B0, `(.L_x_15) ;  /* 0x0000020000007945 */ /* 0x000fe20003800200 */
[----:B0-----:R-:W-:-:S13]  /*0170*/  ISETP.GE.AND P0, PT, R8, R9, PT ;  /* 0x000000090800720c */ /* 0x001fda0003f06270 */
[----:B-1----:R-:W-:Y:S05]  /*0180*/  @P0 BRA `(.L_x_16) ;  /* 0x0000000000740947 */ /* 0x002fea0003800000 */
[----:B------:R-:W0:Y:S01]  /*0190*/  LDC.64 R6, c[0x0][0x380] ;  /* 0x0000e000ff067b82 */ /* 0x000e220000000a00 */
[----:B------:R-:W-:Y:S01]  /*01a0*/  IMAD.MOV.U32 R12, RZ, RZ, R8 ;  /* 0x000000ffff0c7224 */ /* 0x000fe200078e0008 */
[----:B------:R-:W-:-:S07]  /*01b0*/  I2FP.F32.U32 R11, R0 ;  /* 0x00000000000b7245 */ /* 0x000fce0000201000 */
.L_x_17:
        /* <DEDUP_REMOVED lines=14> */
[----:B-1----:R-:W-:-:S07]  /*02a0*/  FFMA R10, R3, UR8, RZ ;  /* 0x00000008030a7c23 */ /* 0x002fce00080000ff */
[----:B------:R-:W1:Y:S08]  /*02b0*/  F2I.U32.TRUNC.NTZ R16, R15 ;  /* 0x0000000f00107305 */ /* 0x000e70000020f000 */
[----:B------:R-:W2:Y:S01]  /*02c0*/  F2I.U32.TRUNC.NTZ R3, R10 ;  /* 0x0000000a00037305 */ /* 0x000ea2000020f000 */
[----:B-1----:R-:W-:Y:S01]  /*02d0*/  PRMT R16, R16, 0x3340, R5 ;  /* 0x0000334010107816 */ /* 0x002fe20000000005 */
[----:B------:R-:W-:-:S02]  /*02e0*/  IMAD R5, R0, R9, R12 ;  /* 0x0000000900057224 */ /* 0x000fc400078e020c */
[----:B------:R-:W-:Y:S01]  /*02f0*/  VIADD R12, R12, UR6 ;  /* 0x000000060c0c7c36 */ /* 0x000fe20008000000 */
[----:B--2---:R-:W-:Y:S01]  /*0300*/  PRMT R17, R14, 0x3340, R3 ;  /* 0x000033400e117816 */ /* 0x004fe20000000003 */
[----:B0-----:R-:W-:-:S03]  /*0310*/  IMAD.WIDE R2, R5, 0x4, R6 ;  /* 0x0000000405027825 */ /* 0x001fc600078e0206 */
[----:B------:R-:W-:Y:S02]  /*0320*/  ISETP.GE.AND P0, PT, R12, R9, PT ;  /* 0x000000090c00720c */ /* 0x000fe40003f06270 */
[----:B------:R-:W-:-:S05]  /*0330*/  PRMT R17, R17, 0x5410, R16 ;  /* 0x0000541011117816 */ /* 0x000fca0000000010 */
[----:B------:R1:W-:Y:S06]  /*0340*/  STG.E desc[UR10][R2.64], R17 ;  /* 0x0000001102007986 */ /* 0x0003ec000c10190a */
[----:B------:R-:W-:Y:S05]  /*0350*/  @!P0 BRA `(.L_x_17) ;  /* 0xfffffffc00988947 */ /* 0x000fea000383ffff */
.L_x_16:
[----:B------:R-:W-:Y:S05]  /*0360*/  BSYNC.RECONVERGENT B0 ;  /* 0x0000000000007941 */ /* 0x000fea0003800200 */
.L_x_15:
[----:B------:R-:W0:Y:S01]  /*0370*/  LDCU UR4, c[0x0][0x394] ;  /* 0x00007280ff0477ac */ /* 0x000e220008000800 */
[----:B------:R-:W-:-:S05]  /*0380*/  VIADD R0, R0, UR7 ;  /* 0x0000000700007c36 */ /* 0x000fca0008000000 */
[----:B0-----:R-:W-:-:S13]  /*0390*/  ISETP.GE.AND P0, PT, R0, UR4, PT ;  /* 0x0000000400007c0c */ /* 0x001fda000bf06270 */
[----:B------:R-:W-:Y:S05]  /*03a0*/  @!P0 BRA `(.L_x_18) ;  /* 0xfffffffc00688947 */ /* 0x000fea000383ffff */
[----:B------:R-:W-:Y:S05]  /*03b0*/  EXIT ;  /* 0x000000000000794d */ /* 0x000fea0003800000 */
.L_x_14:
[----:B------:R-:W-:-:S04]  /*03c0*/  ULOP3.LUT UR4, UR4, 0x7ffffffc, URZ, 0xc0, !UPT ;  /* 0x7ffffffc04047892 */ /* 0x000fc8000f8ec0ff */
[----:B------:R-:W-:-:S12]  /*03d0*/  UIADD3 UR8, UPT, UPT, -UR4, URZ, URZ ;  /* 0x000000ff04087290 */ /* 0x000fd8000fffe1ff */
.L_x_26:
[----:B0-----:R-:W0:Y:S01]  /*03e0*/  LDCU UR4, c[0x0][0x390] ;  /* 0x00007200ff0477ac */ /* 0x001e220008000800 */
[----:B------:R-:W-:Y:S01]  /*03f0*/  BSSY.RECONVERGENT B0, `(.L_x_19) ;  /* 0x0000114000007945 */ /* 0x000fe20003800200 */
[----:B0-----:R-:W-:-:S13]  /*0400*/  ISETP.GE.AND P0, PT, R8, UR4, PT ;  /* 0x0000000408007c0c */ /* 0x001fda000bf06270 */
[----:B------:R-:W-:Y:S05]  /*0410*/  @P0 BRA `(.L_x_20) ;  /* 0x0000001000440947 */ /* 0x000fea0003800000 */
[----:B------:R-:W0:Y:S01]  /*0420*/  LDCU UR4, c[0x0][0x394] ;  /* 0x00007280ff0477ac */ /* 0x000e220008000800 */
[----:B------:R-:W-:Y:S01]  /*0430*/  IMAD.MOV.U32 R3, RZ, RZ, R8 ;  /* 0x000000ffff037224 */ /* 0x000fe200078e0008 */
[----:B0-----:R-:W-:-:S04]  /*0440*/  VIMNMX.RELU R11, PT, PT, R0, UR4, PT ;  /* 0x00000004000b7c48 */ /* 0x001fc8000bfe1100 */
[----:B------:R-:W-:-:S07]  /*0450*/  I2FP.F32.U32 R11, R11 ;  /* 0x0000000b000b7245 */ /* 0x000fce0000201000 */
.L_x_25:
[----:B0-----:R-:W0:Y:S01]  /*0460*/  LDC R2, c[0x0][0x398] ;  /* 0x0000e600ff027b82 */ /* 0x001e220000000800 */
[----:B------:R-:W-:Y:S01]  /*0470*/  IMAD.MOV.U32 R24, RZ, RZ, RZ ;  /* 0x000000ffff187224 */ /* 0x000fe200078e00ff */
[----:B------:R-:W-:Y:S01]  /*0480*/  CS2R R20, SRZ ;  /* 0x0000000000147805 */ /* 0x000fe2000001ff00 */
[----:B------:R-:W-:Y:S01]  /*0490*/  IMAD.MOV.U32 R10, RZ, RZ, 0x1 ;  /* 0x00000001ff0a7424 */ /* 0x000fe200078e00ff */
[----:B0-----:R-:W-:-:S13]  /*04a0*/  ISETP.GE.U32.AND P0, PT, R2, 0x4, PT ;  /* 0x000000040200780c */ /* 0x001fda0003f06070 */
        /* <DEDUP_REMOVED lines=8> */
.L_x_22:
        /* <DEDUP_REMOVED lines=17> */
[----:B------:R-:W5:Y:S01]  /*0640*/  TEX.LL R27, R18, R18, R22, UR4, 2D, 0x7 ;  /* 0x28ff041612127f60 */ /* 0x000f6200089e071b */
[----:B------:R-:W5:Y:S01]  /*0650*/  TEX.LL R26, R14, R14, R22, UR4, 2D, 0x7 ;  /* 0x28ff04160e0e7f60 */ /* 0x000f6200089e071a */
[----:B------:R-:W0:Y:S01]  /*0660*/  LDC R29, c[0x3][R7+-0x4] ;  /* 0x00ffff00071d7b82 */ /* 0x000e220000000800 */
[----:B------:R-:W-:-:S04]  /*0670*/  DEPBAR.LE SB5, 0x3 ;  /* 0x0000d0c00000791a */ /* 0x000fc80000000000 */
[----:B------:R-:W-:Y:S02]  /*0680*/  LOP3.LUT R13, R13, 0xff, RZ, 0xc0, !PT ;  /* 0x000000ff0d0d7812 */ /* 0x000fe400078ec0ff */
[----:B------:R-:W-:Y:S02]  /*0690*/  LOP3.LUT R28, R12, 0xff, RZ, 0xc0, !PT ;  /* 0x000000ff0c1c7812 */ /* 0x000fe400078ec0ff */
[----:B------:R-:W-:Y:S02]  /*06a0*/  LOP3.LUT R12, R10, 0xff, RZ, 0xc0, !PT ;  /* 0x000000ff0a0c7812 */ /* 0x000fe400078ec0ff */
[----:B------:R-:W0:Y:S08]  /*06b0*/  I2F.U16 R13, R13 ;  /* 0x0000000d000d7306 */ /* 0x000e300000101000 */
[----:B------:R-:W1:Y:S01]  /*06c0*/  I2F.U16 R28, R28 ;  /* 0x0000001c001c7306 */ /* 0x000e620000101000 */
[----:B0-----:R-:W-:Y:S01]  /*06d0*/  FFMA R20, R29, R13, R20 ;  /* 0x0000000d1d147223 */ /* 0x001fe20000000014 */
[----:B------:R-:W-:-:S04]  /*06e0*/  DEPBAR.LE SB5, 0x2 ;  /* 0x0000d0800000791a */ /* 0x000fc80000000000 */
[----:B------:R-:W-:Y:S02]  /*06f0*/  LOP3.LUT R13, R16, 0xff, RZ, 0xc0, !PT ;  /* 0x000000ff100d7812 */ /* 0x000fe400078ec0ff */
[----:B------:R-:W0:Y:S01]  /*0700*/  I2F.U16 R12, R12 ;  /* 0x0000000c000c7306 */ /* 0x000e220000101000 */
[----:B------:R-:W-:Y:S02]  /*0710*/  LOP3.LUT R10, R17, 0xff, RZ, 0xc0, !PT ;  /* 0x000000ff110a7812 */ /* 0x000fe400078ec0ff */
[----:B------:R-:W-:Y:S01]  /*0720*/  LOP3.LUT R16, R25, 0xff, RZ, 0xc0, !PT ;  /* 0x000000ff19107812 */ /* 0x000fe200078ec0ff */
[----:B-1----:R-:W-:-:S04]  /*0730*/  FFMA R24, R28, R29, R24 ;  /* 0x0000001d1c187223 */ /* 0x002fc80000000018 */
[----:B------:R-:W1:Y:S01]  /*0740*/  I2F.U16 R13, R13 ;  /* 0x0000000d000d7306 */ /* 0x000e620000101000 */
[----:B------:R-:W-:-:S04]  /*0750*/  DEPBAR.LE SB5, 0x1 ;  /* 0x0000d0400000791a */ /* 0x000fc80000000000 */
[----:B------:R-:W-:Y:S02]  /*0760*/  LOP3.LUT R17, R18, 0xff, RZ, 0xc0, !PT ;  /* 0x000000ff12117812 */ /* 0x000fe400078ec0ff */
[----:B------:R-:W-:Y:S02]  /*0770*/  LOP3.LUT R19, R19, 0xff, RZ, 0xc0, !PT ;  /* 0x000000ff13137812 */ /* 0x000fe400078ec0ff */
[----:B------:R-:W-:Y:S01]  /*0780*/  LOP3.LUT R25, R27, 0xff, RZ, 0xc0, !PT ;  /* 0x000000ff1b197812 */ /* 0x000fe200078ec0ff */
[----:B0-----:R-:W-:Y:S01]  /*0790*/  FFMA R21, R29, R12, R21 ;  /* 0x0000000c1d157223 */ /* 0x001fe20000000015 */
[----:B-----5:R-:W-:Y:S01]  /*07a0*/  LOP3.LUT R14, R14, 0xff, RZ, 0xc0, !PT ;  /* 0x000000ff0e0e7812 */ /* 0x020fe200078ec0ff */
[----:B------:R-:W0:Y:S01]  /*07b0*/  I2F.U16 R10, R10 ;  /* 0x0000000a000a7306 */ /* 0x000e220000101000 */
[----:B------:R-:W-:Y:S02]  /*07c0*/  LOP3.LUT R27, R15, 0xff, RZ, 0xc0, !PT ;  /* 0x000000ff0f1b7812 */ /* 0x000fe400078ec0ff */
[----:B------:R-:W-:-:S02]  /*07d0*/  LOP3.LUT R15, R26, 0xff, RZ, 0xc0, !PT ;  /* 0x000000ff1a0f7812 */ /* 0x000fc400078ec0ff */
[----:B------:R-:W-:Y:S01]  /*07e0*/  VIMNMX.RELU R18, PT, PT, R9, R6, PT ;  /* 0x0000000609127248 */ /* 0x000fe20003fe1100 */
[C---:B-1----:R-:W-:Y:S02]  /*07f0*/  FFMA R24, R29.reuse, R13, R24 ;  /* 0x0000000d1d187223 */ /* 0x042fe40000000018 */
[----:B------:R-:W1:Y:S01]  /*0800*/  LDC.64 R12, c[0x3][R7] ;  /* 0x00c00000070c7b82 */ /* 0x000e620000000a00 */
[----:B------:R-:W2:Y:S01]  /*0810*/  I2F.U16 R16, R16 ;  /* 0x0000001000107306 */ /* 0x000ea20000101000 */
[----:B------:R-:W-:Y:S01]  /*0820*/  I2FP.F32.U32 R18, R18 ;  /* 0x0000001200127245 */ /* 0x000fe20000201000 */
[----:B0-----:R-:W-:-:S06]  /*0830*/  FFMA R10, R29, R10, R20 ;  /* 0x0000000a1d0a7223 */ /* 0x001fcc0000000014 */
[----:B------:R-:W1:Y:S01]  /*0840*/  I2F.U16 R17, R17 ;  /* 0x0000001100117306 */ /* 0x000e620000101000 */
[----:B--2---:R-:W-:-:S07]  /*0850*/  FFMA R16, R29, R16, R21 ;  /* 0x000000101d107223 */ /* 0x004fce0000000015 */
[----:B------:R-:W0:Y:S01]  /*0860*/  I2F.U16 R19, R19 ;  /* 0x0000001300137306 */ /* 0x000e220000101000 */
[----:B-1----:R-:W-:-:S07]  /*0870*/  FFMA R17, R17, R12, R24 ;  /* 0x0000000c11117223 */ /* 0x002fce0000000018 */
[----:B------:R-:W1:Y:S01]  /*0880*/  I2F.U16 R25, R25 ;  /* 0x0000001900197306 */ /* 0x000e620000101000 */
[----:B0-----:R-:W-:-:S07]  /*0890*/  FFMA R10, R12, R19, R10 ;  /* 0x000000130c0a7223 */ /* 0x001fce000000000a */
[----:B------:R-:W0:Y:S01]  /*08a0*/  I2F.U16 R14, R14 ;  /* 0x0000000e000e7306 */ /* 0x000e220000101000 */
[----:B------:R-:W-:Y:S02]  /*08b0*/  IMAD.MOV.U32 R19, RZ, RZ, R11 ;  /* 0x000000ffff137224 */ /* 0x000fe400078e000b */
[----:B-1----:R-:W-:-:S05]  /*08c0*/  FFMA R16, R12, R25, R16 ;  /* 0x000000190c107223 */ /* 0x002fca0000000010 */
[----:B------:R-:W1:Y:S01]  /*08d0*/  I2F.U16 R27, R27 ;  /* 0x0000001b001b7306 */ /* 0x000e620000101000 */
[----:B0-----:R-:W-:-:S07]  /*08e0*/  FFMA R26, R12, R14, R17 ;  /* 0x0000000e0c1a7223 */ /* 0x001fce0000000011 */
[----:B------:R-:W0:Y:S01]  /*08f0*/  I2F.U16 R15, R15 ;  /* 0x0000000f000f7306 */ /* 0x000e220000101000 */
[C---:B------:R-:W-:Y:S01]  /*0900*/  VIADDMNMX.RELU R14, R23.reuse, 0x3, R6, PT ;  /* 0x00000003170e7846 */ /* 0x040fe20003801106 */
[----:B------:R-:W-:Y:S02]  /*0910*/  VIADD R23, R23, 0x4 ;  /* 0x0000000417177836 */ /* 0x000fe40000000000 */
[----:B------:R-:W-:Y:S01]  /*0920*/  IMAD.MOV.U32 R17, RZ, RZ, R11 ;  /* 0x000000ffff117224 */ /* 0x000fe200078e000b */
[----:B------:R-:W-:Y:S01]  /*0930*/  I2FP.F32.U32 R14, R14 ;  /* 0x0000000e000e7245 */ /* 0x000fe20000201000 */
[----:B-1----:R-:W-:Y:S01]  /*0940*/  FFMA R24, R12, R27, R10 ;  /* 0x0000001b0c187223 */ /* 0x002fe2000000000a */
[----:B------:R-:W-:-:S04]  /*0950*/  VIMNMX.RELU R10, PT, PT, R23, R6, PT ;  /* 0x00000006170a7248 */ /* 0x000fc80003fe1100 */
[----:B------:R-:W-:Y:S01]  /*0960*/  I2FP.F32.U32 R10, R10 ;  /* 0x0000000a000a7245 */ /* 0x000fe20000201000 */
[----:B0-----:R-:W-:Y:S01]  /*0970*/  FFMA R12, R12, R15, R16 ;  /* 0x0000000f0c0c7223 */ /* 0x001fe20000000010 */
[----:B------:R-:W-:Y:S01]  /*0980*/  IMAD.MOV.U32 R15, RZ, RZ, R11 ;  /* 0x000000ffff0f7224 */ /* 0x000fe200078e000b */
[----:B------:R-:W-:-:S04]  /*0990*/  VIADDMNMX.RELU R16, R9, 0x1, R6, PT ;  /* 0x0000000109107846 */ /* 0x000fc80003801106 */
[----:B------:R-:W-:Y:S01]  /*09a0*/  I2FP.F32.U32 R16, R16 ;  /* 0x0000001000107245 */ /* 0x000fe20000201000 */
[----:B------:R-:W5:Y:S05]  /*09b0*/  TEX.LL R25, R14, R14, R22, UR4, 2D, 0x7 ;  /* 0x28ff04160e0e7f60 */ /* 0x000f6a00089e0719 */
[----:B------:R-:W5:Y:S01]  /*09c0*/  TEX.LL R27, R16, R16, R22, UR4, 2D, 0x7 ;  /* 0x28ff041610107f60 */ /* 0x000f6200089e071b */
[----:B------:R-:W-:Y:S01]  /*09d0*/  TEX.LL R28, R18, R18, R22, UR4, 2D, 0x7 ;  /* 0x28ff041612127f60 */ /* 0x000fe200089e071c */
[----:B------:R-:W5:Y:S01]  /*09e0*/  TEX.LL R10, R20, R10, R22, UR4, 2D, 0x7 ;  /* 0x28ff04160a147f60 */ /* 0x000f6200089e070a */
[----:B------:R-:W-:Y:S02]  /*09f0*/  VIADD R4, R4, 0x4 ;  /* 0x0000000404047836 */ /* 0x000fe40000000000 */
[----:B------:R-:W-:-:S02]  /*0a00*/  VIADD R5, R5, 0x4 ;  /* 0x0000000405057836 */ /* 0x000fc40000000000 */
[----:B------:R-:W-:Y:S01]  /*0a10*/  VIADD R9, R9, 0xfffffffc ;  /* 0xfffffffc09097836 */ /* 0x000fe20000000000 */
[----:B------:R-:W-:Y:S01]  /*0a20*/  ISETP.NE.AND P0, PT, R4, RZ, PT ;  /* 0x000000ff0400720c */ /* 0x000fe20003f05270 */
[----:B------:R-:W-:-:S04]  /*0a30*/  DEPBAR.LE SB5, 0x2 ;  /* 0x0000d0800000791a */ /* 0x000fc80000000000 */
[----:B------:R-:W-:Y:S02]  /*0a40*/  LOP3.LUT R29, R14, 0xff, RZ, 0xc0, !PT ;  /* 0x000000ff0e1d7812 */ /* 0x000fe400078ec0ff */
[----:B------:R-:W-:-:S04]  /*0a50*/  LOP3.LUT R25, R25, 0xff, RZ, 0xc0, !PT ;  /* 0x000000ff19197812 */ /* 0x000fc800078ec0ff */
[----:B------:R-:W0:Y:S01]  /*0a60*/  I2F.U16 R29, R29 ;  /* 0x0000001d001d7306 */ /* 0x000e220000101000 */
[----:B-----5:R-:W-:Y:S02]  /*0a70*/  LOP3.LUT R14, R17, 0xff, RZ, 0xc0, !PT ;  /* 0x000000ff110e7812 */ /* 0x020fe400078ec0ff */
[----:B------:R-:W-:Y:S02]  /*0a80*/  LOP3.LUT R22, R21, 0xff, RZ, 0xc0, !PT ;  /* 0x000000ff15167812 */ /* 0x000fe400078ec0ff */
[----:B------:R1:W2:Y:S01]  /*0a90*/  LDC R21, c[0x3][R7+0x8] ;  /* 0x00c0020007157b82 */ /* 0x0002a20000000800 */
[----:B------:R-:W-:Y:S02]  /*0aa0*/  LOP3.LUT R20, R20, 0xff, RZ, 0xc0, !PT ;  /* 0x000000ff14147812 */ /* 0x000fe400078ec0ff */
[----:B------:R-:W3:Y:S01]  /*0ab0*/  I2F.U16 R25, R25 ;  /* 0x0000001900197306 */ /* 0x000ee20000101000 */
[----:B------:R-:W-:Y:S02]  /*0ac0*/  LOP3.LUT R18, R18, 0xff, RZ, 0xc0, !PT ;  /* 0x000000ff12127812 */ /* 0x000fe400078ec0ff */
[----:B------:R-:W-:Y:S01]  /*0ad0*/  LOP3.LUT R17, R19, 0xff, RZ, 0xc0, !PT ;  /* 0x000000ff13117812 */ /* 0x000fe200078ec0ff */
[----:B-1----:R-:W-:-:S02]  /*0ae0*/  VIADD R7, R7, 0x10 ;  /* 0x0000001007077836 */ /* 0x002fc40000000000 */
[----:B0-----:R-:W-:Y:S01]  /*0af0*/  FFMA R26, R29, R13, R26 ;  /* 0x0000000d1d1a7223 */ /* 0x001fe2000000001a */
[----:B------:R-:W-:Y:S01]  /*0b00*/  LOP3.LUT R29, R15, 0xff, RZ, 0xc0, !PT ;  /* 0x000000ff0f1d7812 */ /* 0x000fe200078ec0ff */
[----:B------:R-:W-:Y:S01]  /*0b10*/  I2F.U16 R14, R14 ;  /* 0x0000000e000e7306 */ /* 0x000fe20000101000 */
[----:B------:R-:W-:Y:S02]  /*0b20*/  LOP3.LUT R15, R16, 0xff, RZ, 0xc0, !PT ;  /* 0x000000ff100f7812 */ /* 0x000fe400078ec0ff */
[----:B------:R-:W-:Y:S01]  /*0b30*/  LOP3.LUT R16, R27, 0xff, RZ, 0xc0, !PT ;  /* 0x000000ff1b107812 */ /* 0x000fe200078ec0ff */
[----:B---3--:R-:W-:-:S04]  /*0b40*/  FFMA R25, R13, R25, R12 ;  /* 0x000000190d197223 */ /* 0x008fc8000000000c */
[----:B------:R-:W0:Y:S08]  /*0b50*/  I2F.U16 R29, R29 ;  /* 0x0000001d001d7306 */ /* 0x000e300000101000 */
[----:B------:R-:W1:Y:S01]  /*0b60*/  I2F.U16 R15, R15 ;  /* 0x0000000f000f7306 */ /* 0x000e620000101000 */
[----:B0-----:R-:W-:Y:S01]  /*0b70*/  FFMA R29, R13, R29, R24 ;  /* 0x0000001d0d1d7223 */ /* 0x001fe20000000018 */
[----:B------:R-:W-:-:S06]  /*0b80*/  LOP3.LUT R24, R10, 0xff, RZ, 0xc0, !PT ;  /* 0x000000ff0a187812 */ /* 0x000fcc00078ec0ff */
[----:B------:R-:W0:Y:S01]  /*0b90*/  I2F.U16 R16, R16 ;  /* 0x0000001000107306 */ /* 0x000e220000101000 */
[----:B------:R-:W-:Y:S01]  /*0ba0*/  LOP3.LUT R10, R28, 0xff, RZ, 0xc0, !PT ;  /* 0x000000ff1c0a7812 */ /* 0x000fe200078ec0ff */
[C---:B------:R-:W-:Y:S01]  /*0bb0*/  FFMA R14, R13.reuse, R14, R29 ;  /* 0x0000000e0d0e7223 */ /* 0x040fe2000000001d */
[----:B-1----:R-:W-:-:S05]  /*0bc0*/  FFMA R15, R13, R15, R26 ;  /* 0x0000000f0d0f7223 */ /* 0x002fca000000001a */
[----:B------:R-:W2:Y:S01]  /*0bd0*/  I2F.U16 R20, R20 ;  /* 0x0000001400147306 */ /* 0x000ea20000101000 */
[----:B0-----:R-:W-:-:S07]  /*0be0*/  FFMA R25, R13, R16, R25 ;  /* 0x000000100d197223 */ /* 0x001fce0000000019 */
        /* <DEDUP_REMOVED lines=13> */
.L_x_21:
        /* <DEDUP_REMOVED lines=14> */
[----:B------:R-:W-:-:S02]  /*0da0*/  IMAD.MOV.U32 R13, RZ, RZ, R11 ;  /* 0x000000ffff0d7224 */ /* 0x000fc400078e000b */
[----:B------:R-:W-:Y:S01]  /*0db0*/  IMAD.MOV.U32 R15, RZ, RZ, R11 ;  /* 0x000000ffff0f7224 */ /* 0x000fe200078e000b */
[C---:B0-----:R-:W-:Y:S02]  /*0dc0*/  VIMNMX.RELU R22, PT, PT, R2.reuse, R5, PT ;  /* 0x0000000502167248 */ /* 0x041fe40003fe1100 */
[C-C-:B------:R-:W-:Y:S02]  /*0dd0*/  VIADDMNMX.RELU R4, R3.reuse, R4, R5.reuse, PT ;  /* 0x0000000403047246 */ /* 0x140fe40003801105 */
[----:B------:R-:W-:Y:S02]  /*0de0*/  I2FP.F32.U32 R22, R22 ;  /* 0x0000001600167245 */ /* 0x000fe40000201000 */
[--C-:B------:R-:W-:Y:S02]  /*0df0*/  VIADDMNMX.RELU R18, R3, -R10, R5.reuse, PT ;  /* 0x8000000a03127246 */ /* 0x100fe40003801105 */
[----:B------:R-:W-:Y:S02]  /*0e00*/  VIADDMNMX.RELU R12, R2, 0x1, R5, PT ;  /* 0x00000001020c7846 */ /* 0x000fe40003801105 */
[----:B------:R-:W-:-:S02]  /*0e10*/  I2FP.F32.U32 R14, R4 ;  /* 0x00000004000e7245 */ /* 0x000fc40000201000 */
[----:B-1----:R-:W5:Y:S01]  /*0e20*/  TEX.LL R22, R4, R22, R25, UR4, 2D, 0x7 ;  /* 0x28ff041916047f60 */ /* 0x002f6200089e0716 */
[----:B------:R-:W-:Y:S02]  /*0e30*/  I2FP.F32.U32 R18, R18 ;  /* 0x0000001200127245 */ /* 0x000fe40000201000 */
[----:B------:R-:W-:Y:S02]  /*0e40*/  I2FP.F32.U32 R12, R12 ;  /* 0x0000000c000c7245 */ /* 0x000fe40000201000 */
[----:B------:R-:W5:Y:S04]  /*0e50*/  TEX.LL R16, R6, R18, R25, UR4, 2D, 0x7 ;  /* 0x28ff041912067f60 */ /* 0x000f6800089e0710 */
[----:B------:R-:W5:Y:S01]  /*0e60*/  TEX.LL R2, R12, R12, R25, UR4, 2D, 0x7 ;  /* 0x28ff04190c0c7f60 */ /* 0x000f6200089e0702 */
[----:B------:R0:W5:Y:S02]  /*0e70*/  TEX.LL R9, R14, R14, R25, UR4, 2D, 0x7 ;  /* 0x28ff04190e0e7f60 */ /* 0x00016400089e0709 */
[----:B0-----:R-:W-:-:S02]  /*0e80*/  IMAD.SHL.U32 R25, R10, 0x4, RZ ;  /* 0x000000040a197824 */ /* 0x001fc400078e00ff */
[----:B------:R-:W-:Y:S02]  /*0e90*/  VIADD R10, R10, 0x2 ;  /* 0x000000020a0a7836 */ /* 0x000fe40000000000 */
[----:B------:R-:W0:Y:S08]  /*0ea0*/  LDC R19, c[0x3][R25] ;  /* 0x00c0000019137b82 */ /* 0x000e300000000800 */
[----:B------:R-:W1:Y:S01]  /*0eb0*/  LDC R23, c[0x3][R25+0x4] ;  /* 0x00c0010019177b82 */ /* 0x000e620000000800 */
[----:B------:R-:W-:-:S04]  /*0ec0*/  DEPBAR.LE SB5, 0x3 ;  /* 0x0000d0c00000791a */ /* 0x000fc80000000000 */
[----:B------:R-:W-:Y:S02]  /*0ed0*/  LOP3.LUT R17, R4, 0xff, RZ, 0xc0, !PT ;  /* 0x000000ff04117812 */ /* 0x000fe400078ec0ff */
[----:B------:R-:W-:Y:S02]  /*0ee0*/  LOP3.LUT R5, R5, 0xff, RZ, 0xc0, !PT ;  /* 0x000000ff05057812 */ /* 0x000fe400078ec0ff */
[----:B------:R-:W-:Y:S01]  /*0ef0*/  LOP3.LUT R4, R22, 0xff, RZ, 0xc0, !PT ;  /* 0x000000ff16047812 */ /* 0x000fe200078ec0ff */
[----:B------:R-:W-:-:S04]  /*0f00*/  DEPBAR.LE SB5, 0x2 ;  /* 0x0000d0800000791a */ /* 0x000fc80000000000 */
[----:B------:R-:W-:Y:S01]  /*0f10*/  LOP3.LUT R6, R6, 0xff, RZ, 0xc0, !PT ;  /* 0x000000ff06067812 */ /* 0x000fe200078ec0ff */
[----:B------:R-:W0:Y:S01]  /*0f20*/  I2F.U16 R17, R17 ;  /* 0x0000001100117306 */ /* 0x000e220000101000 */
[----:B------:R-:W-:Y:S02]  /*0f30*/  LOP3.LUT R7, R7, 0xff, RZ, 0xc0, !PT ;  /* 0x000000ff07077812 */ /* 0x000fe400078ec0ff */
[----:B------:R-:W-:Y:S01]  /*0f40*/  LOP3.LUT R16, R16, 0xff, RZ, 0xc0, !PT ;  /* 0x000000ff10107812 */ /* 0x000fe200078ec0ff */
[----:B------:R-:W-:-:S04]  /*0f50*/  DEPBAR.LE SB5, 0x1 ;  /* 0x0000d0400000791a */ /* 0x000fc80000000000 */
[----:B------:R-:W-:Y:S02]  /*0f60*/  LOP3.LUT R12, R12, 0xff, RZ, 0xc0, !PT ;  /* 0x000000ff0c0c7812 */ /* 0x000fe400078ec0ff */
[----:B------:R-:W-:Y:S01]  /*0f70*/  LOP3.LUT R13, R13, 0xff, RZ, 0xc0, !PT ;  /* 0x000000ff0d0d7812 */ /* 0x000fe200078ec0ff */
[----:B------:R-:W2:Y:S01]  /*0f80*/  I2F.U16 R5, R5 ;  /* 0x0000000500057306 */ /* 0x000ea20000101000 */
[----:B------:R-:W-:Y:S02]  /*0f90*/  LOP3.LUT R2, R2, 0xff, RZ, 0xc0, !PT ;  /* 0x000000ff02027812 */ /* 0x000fe400078ec0ff */
[----:B-----5:R-:W-:Y:S02]  /*0fa0*/  LOP3.LUT R14, R14, 0xff, RZ, 0xc0, !PT ;  /* 0x000000ff0e0e7812 */ /* 0x020fe400078ec0ff */
[----:B------:R-:W-:Y:S02]  /*0fb0*/  LOP3.LUT R15, R15, 0xff, RZ, 0xc0, !PT ;  /* 0x000000ff0f0f7812 */ /* 0x000fe400078ec0ff */
[----:B------:R-:W-:Y:S01]  /*0fc0*/  LOP3.LUT R9, R9, 0xff, RZ, 0xc0, !PT ;  /* 0x000000ff09097812 */ /* 0x000fe200078ec0ff */
[----:B------:R-:W3:Y:S01]  /*0fd0*/  I2F.U16 R4, R4 ;  /* 0x0000000400047306 */ /* 0x000ee20000101000 */
[----:B0-----:R-:W-:Y:S01]  /*0fe0*/  FFMA R17, R17, R19, R24 ;  /* 0x0000001311117223 */ /* 0x001fe20000000018 */
[----:B--2---:R-:W-:-:S06]  /*0ff0*/  FFMA R20, R19, R5, R20 ;  /* 0x0000000513147223 */ /* 0x004fcc0000000014 */
[----:B------:R-:W0:Y:S01]  /*1000*/  I2F.U16 R6, R6 ;  /* 0x0000000600067306 */ /* 0x000e220000101000 */
[----:B---3--:R-:W-:-:S07]  /*1010*/  FFMA R21, R19, R4, R21 ;  /* 0x0000000413157223 */ /* 0x008fce0000000015 */
        /* <DEDUP_REMOVED lines=17> */
.L_x_24:
[----:B------:R-:W-:Y:S05]  /*1130*/  @P1 BRA `(.L_x_23) ;  /* 0x0000000000841947 */ /* 0x000fea0003800000 */
[----:B------:R-:W0:Y:S01]  /*1140*/  LDCU UR5, c[0x0][0x390] ;  /* 0x00007200ff0577ac */ /* 0x000e220008000800 */
[--C-:B------:R-:W-:Y:S02]  /*1150*/  IMAD.MOV.U32 R7, RZ, RZ, R11.reuse ;  /* 0x000000ffff077224 */ /* 0x100fe400078e000b */
[----:B------:R-:W-:Y:S01]  /*1160*/  IMAD.MOV.U32 R16, RZ, RZ, -0x3e000000 ;  /* 0xc2000000ff107424 */ /* 0x000fe200078e00ff */
[----:B------:R-:W1:Y:S01]  /*1170*/  LDCU UR4, c[0x0][0x388] ;  /* 0x00007100ff0477ac */ /* 0x000e620008000800 */
[----:B------:R-:W-:Y:S01]  /*1180*/  IMAD.MOV.U32 R5, RZ, RZ, R11 ;  /* 0x000000ffff057224 */ /* 0x000fe200078e000b */
[----:B0-----:R-:W-:Y:S02]  /*1190*/  VIADDMNMX.RELU R2, R10, R3, UR5, PT ;  /* 0x000000050a027e46 */ /* 0x001fe4000b801103 */
[----:B------:R-:W-:Y:S01]  /*11a0*/  VIADDMNMX.RELU R4, R3, -R10, UR5, PT ;  /* 0x0000000503047e46 */ /* 0x000fe2000b80190a */
[----:B------:R-:W-:Y:S01]  /*11b0*/  UMOV UR5, URZ ;  /* 0x000000ff00057c82 */ /* 0x000fe20008000000 */
[----:B------:R-:W-:-:S02]  /*11c0*/  I2FP.F32.U32 R6, R2 ;  /* 0x0000000200067245 */ /* 0x000fc40000201000 */
[----:B------:R-:W-:-:S04]  /*11d0*/  I2FP.F32.U32 R4, R4 ;  /* 0x0000000400047245 */ /* 0x000fc80000201000 */
        /* <DEDUP_REMOVED lines=23> */
.L_x_23:
        /* <DEDUP_REMOVED lines=9> */
[----:B------:R-:W-:Y:S02]  /*13e0*/  LOP3.LUT R2, R6, 0xff, RZ, 0xc0, !PT ;  /* 0x000000ff06027812 */ /* 0x000fe400078ec0ff */
[----:B------:R-:W0:Y:S01]  /*13f0*/  I2F.U16 R9, R9 ;  /* 0x0000000900097306 */ /* 0x000e220000101000 */
[----:B------:R-:W1:Y:S07]  /*1400*/  LDC.64 R6, c[0x0][0x380] ;  /* 0x0000e000ff067b82 */ /* 0x000e6e0000000a00 */
[----:B------:R-:W2:Y:S01]  /*1410*/  I2F.U16 R13, R2 ;  /* 0x00000002000d7306 */ /* 0x000ea20000101000 */
[----:B0-----:R-:W-:-:S07]  /*1420*/  FFMA R20, R9, UR4, R20 ;  /* 0x0000000409147c23 */ /* 0x001fce0008000014 */
[----:B------:R-:W0:Y:S01]  /*1430*/  I2F.U16 R10, R10 ;  /* 0x0000000a000a7306 */ /* 0x000e220000101000 */
[----:B--2---:R-:W-:-:S07]  /*1440*/  FFMA R13, R13, UR4, R24 ;  /* 0x000000040d0d7c23 */ /* 0x004fce0008000018 */
[----:B------:R-:W-:Y:S01]  /*1450*/  F2I.U32.TRUNC.NTZ R20, R20 ;  /* 0x0000001400147305 */ /* 0x000fe2000020f000 */
[----:B0-----:R-:W-:Y:S01]  /*1460*/  FFMA R21, R10, UR4, R21 ;  /* 0x000000040a157c23 */ /* 0x001fe20008000015 */
[----:B------:R-:W0:Y:S06]  /*1470*/  LDCU UR4, c[0x0][0x390] ;  /* 0x00007200ff0477ac */ /* 0x000e2c0008000800 */
[----:B------:R-:W2:Y:S08]  /*1480*/  F2I.U32.TRUNC.NTZ R13, R13 ;  /* 0x0000000d000d7305 */ /* 0x000eb0000020f000 */
[----:B------:R-:W3:Y:S01]  /*1490*/  F2I.U32.TRUNC.NTZ R12, R21 ;  /* 0x00000015000c7305 */ /* 0x000ee2000020f000 */
[----:B--2---:R-:W-:-:S02]  /*14a0*/  PRMT R9, R13, 0x3340, R20 ;  /* 0x000033400d097816 */ /* 0x004fc40000000014 */
[----:B---3--:R-:W-:Y:S01]  /*14b0*/  PRMT R12, R12, 0x3340, R5 ;  /* 0x000033400c0c7816 */ /* 0x008fe20000000005 */
[----:B0-----:R-:W-:Y:S02]  /*14c0*/  IMAD R5, R0, UR4, R3 ;  /* 0x0000000400057c24 */ /* 0x001fe4000f8e0203 */
[----:B------:R-:W-:Y:S01]  /*14d0*/  VIADD R3, R3, UR6 ;  /* 0x0000000603037c36 */ /* 0x000fe20008000000 */
[----:B------:R-:W-:Y:S01]  /*14e0*/  PRMT R9, R9, 0x5410, R12 ;  /* 0x0000541009097816 */ /* 0x000fe2000000000c */
[----:B-1----:R-:W-:-:S03]  /*14f0*/  IMAD.WIDE R6, R5, 0x4, R6 ;  /* 0x0000000405067825 */ /* 0x002fc600078e0206 */
[----:B------:R-:W-:Y:S02]  /*1500*/  ISETP.GE.AND P0, PT, R3, UR4, PT ;  /* 0x0000000403007c0c */ /* 0x000fe4000bf06270 */
[----:B------:R0:W-:Y:S11]  /*1510*/  STG.E desc[UR10][R6.64], R9 ;  /* 0x0000000906007986 */ /* 0x0001f6000c10190a */
[----:B------:R-:W-:Y:S05]  /*1520*/  @!P0 BRA `(.L_x_25) ;  /* 0xffffffec00cc8947 */ /* 0x000fea000383ffff */
.L_x_20:
[----:B------:R-:W-:Y:S05]  /*1530*/  BSYNC.RECONVERGENT B0 ;  /* 0x0000000000007941 */ /* 0x000fea0003800200 */
.L_x_19:
[----:B------:R-:W1:Y:S01]  /*1540*/  LDCU UR4, c[0x0][0x394] ;  /* 0x00007280ff0477ac */ /* 0x000e620008000800 */
[----:B------:R-:W-:-:S05]  /*1550*/  VIADD R0, R0, UR7 ;  /* 0x0000000700007c36 */ /* 0x000fca0008000000 */
[----:B-1----:R-:W-:-:S13]  /*1560*/  ISETP.GE.AND P0, PT, R0, UR4, PT ;  /* 0x0000000400007c0c */ /* 0x002fda000bf06270 */
[----:B------:R-:W-:Y:S05]  /*1570*/  @!P0 BRA `(.L_x_26) ;  /* 0xffffffec00988947 */ /* 0x000fea000383ffff */
[----:B------:R-:W-:Y:S05]  /*1580*/  EXIT ;  /* 0x000000000000794d */ /* 0x000fea0003800000 */
.L_x_27:
        /* <DEDUP_REMOVED lines=15> */
.L_x_29:


//--------------------- .nv.shared.reserved.0     --------------------------
	.section	.nv.shared.reserved.0,"aw",@nobits
	.weak		__nv_reservedSMEM_offset_0_alias
	.size		__nv_reservedSMEM_offset_0_alias, 0, 64
	.other		__nv_reservedSMEM_offset_0_alias,@"STO_CUDA_RESERVED_SHARED STV_DEFAULT"
__nv_reservedSMEM_offset_0_alias:
	.zero		0
	.zero		64


//--------------------- .nv.constant0._Z13gaussianBlurYP6uchar4yiii --------------------------
	.section	.nv.constant0._Z13gaussianBlurYP6uchar4yiii,"a",@progbits
	.sectionflags	@""
	.align	4
.nv.constant0._Z13gaussianBlurYP6uchar4yiii:
	.zero		924


//--------------------- .nv.constant0._Z13gaussianBlurXP6uchar4yiii --------------------------
	.section	.nv.constant0._Z13gaussianBlurXP6uchar4yiii,"a",@progbits
	.sectionflags	@""
	.align	4
.nv.constant0._Z13gaussianBlurXP6uchar4yiii:
	.zero		924


//--------------------- SYMBOLS --------------------------

	.type		.nv.reservedSmem.offset0,@object
	.size		.nv.reservedSmem.offset0,0x4
